def gluon_wgmma(
    a_ptr,
    b_ptr,
    c_ptr,
    M,
    N,
    K,
    stride_am,
    stride_bk,
    stride_cm,
    BLOCK_M: gl.constexpr,
    BLOCK_N: gl.constexpr,
    BLOCK_K: gl.constexpr,
    DTYPE: gl.constexpr,
    A_LAYOUT: gl.constexpr,
    B_LAYOUT: gl.constexpr,
    C_LAYOUT: gl.constexpr,
    B_SHAPE: gl.constexpr,
    TRANS_B: gl.constexpr,
    NUM_BUFFERS: gl.constexpr,
    NUM_WARPS: gl.constexpr,
):
    a_desc = tma.make_tensor_descriptor(
        a_ptr, [M, K], [stride_am, 1], [BLOCK_M, BLOCK_K], A_LAYOUT
    )
    b_desc = tma.make_tensor_descriptor(
        b_ptr,
        [N, K] if TRANS_B else [K, N],
        [stride_bk, 1],
        B_SHAPE,
        B_LAYOUT,
    )
    c_desc = tma.make_tensor_descriptor(
        c_ptr, [M, N], [stride_cm, 1], [BLOCK_M, BLOCK_N], C_LAYOUT
    )

    a_bufs = gl.allocate_shared_memory(
        DTYPE, [NUM_BUFFERS, BLOCK_M, BLOCK_K], A_LAYOUT
    )
    b_bufs = gl.allocate_shared_memory(DTYPE, [NUM_BUFFERS] + B_SHAPE, B_LAYOUT)

    pid_m = gl.program_id(0)
    pid_n = gl.program_id(1)
    off_m = pid_m * BLOCK_M
    off_n = pid_n * BLOCK_N

    mma_layout: gl.constexpr = pick_wgmma_layout(DTYPE, BLOCK_M, BLOCK_N, NUM_WARPS)
    acc = warpgroup_mma_init(
        gl.zeros((BLOCK_M, BLOCK_N), dtype=gl.float32, layout=mma_layout)
    )

    bars = gl.allocate_shared_memory(
        gl.int64, [NUM_BUFFERS, 1], mbarrier.MBarrierLayout()
    )
    for i in gl.static_range(NUM_BUFFERS):
        mbarrier.init(bars.index(i), count=1)
    idx = 0
    phase = 0

    for k in range(0, K, BLOCK_K):
        a = a_bufs.index(idx)
        b = b_bufs.index(idx)
        bar = bars.index(idx)
        mbarrier.expect(bar, a_desc.block_type.nbytes + b_desc.block_type.nbytes)
        tma.async_copy_global_to_shared(a_desc, [off_m, k], bar, a)
        tma.async_copy_global_to_shared(
            b_desc, [off_n, k] if TRANS_B else [k, off_n], bar, b
        )
        mbarrier.wait(bar, phase=phase)

        if TRANS_B:
            b = b.permute((1, 0))
        acc = warpgroup_mma_wait(num_outstanding=0, deps=(acc,))
        acc = warpgroup_mma(a, b, acc, is_async=True)

        idx += 1
        if idx == NUM_BUFFERS:
            idx = 0
            phase ^= 1

    acc = warpgroup_mma_wait(num_outstanding=0, deps=(acc,))
    for i in gl.static_range(NUM_BUFFERS):
        mbarrier.invalidate(bars.index(i))

    c_smem = gl.allocate_shared_memory(DTYPE, [BLOCK_M, BLOCK_N], C_LAYOUT)
    c_smem.store(acc.to(DTYPE))
    fence_async_shared()
    tma.async_copy_shared_to_global(c_desc, [off_m, off_n], c_smem)
    tma.store_wait(pendings=0)

# config = {"BLOCK_K": 32, "BLOCK_M": 128, "BLOCK_N": 256, "arch": "sm_90", "dtype": "bf16", "num_buffers": 3, "num_warps": 4, "trans_b": 1}
# arch = sm_90


// ===== COMPILED SASS (sm_90a) =====

	.target	sm_90a

	.elftype	@"ET_EXEC"


//--------------------- .note.nv.tkinfo           --------------------------
	.section	.note.nv.tkinfo,"",@"SHT_NOTE"
	.sectionflags	@"SHF_NOTE_NV_TKINFO"
	.tkinfo
        /*0018*/ 	.word	0x00000002
        /*0030*/ 	.string	""
        /*0030*/ 	.string	"ptxas"
        /*0030*/ 	.string	"Cuda compilation tools, release 13.0, V13.0.88"
        /*0030*/ 	.string	"Build cuda_13.0.r13.0/compiler.36424714_0"
        /*0030*/ 	.string	"-v  -suppress-debug-info  -lineinfo  -arch sm_90a "



//--------------------- .note.nv.cuinfo           --------------------------
	.section	.note.nv.cuinfo,"",@"SHT_NOTE"
	.sectionflags	@"SHF_NOTE_NV_CUINFO"
        /*0018*/ 	.short	0x0002
        /*001a*/ 	.short	0x005a
        /*001c*/ 	.short	0x0082
	.zero		2


//--------------------- .nv.info                  --------------------------
	.section	.nv.info,"",@"SHT_CUDA_INFO"
	.align	4


	//----- nvinfo : EIATTR_REGCOUNT
	.align		4
        /*0000*/ 	.byte	0x04, 0x2f
        /*0002*/ 	.short	(.L_1 - .L_0)
	.align		4
.L_0:
        /*0004*/ 	.word	index@(gluon_wgmma)
        /*0008*/ 	.word	0x000000ff


	//----- nvinfo : EIATTR_FRAME_SIZE
	.align		4
.L_1:
        /*000c*/ 	.byte	0x04, 0x11
        /*000e*/ 	.short	(.L_3 - .L_2)
	.align		4
.L_2:
        /*0010*/ 	.word	index@(gluon_wgmma)
        /*0014*/ 	.word	0x00000270


	//----- nvinfo : EIATTR_MIN_STACK_SIZE
	.align		4
.L_3:
        /*0018*/ 	.byte	0x04, 0x12
        /*001a*/ 	.short	(.L_5 - .L_4)
	.align		4
.L_4:
        /*001c*/ 	.word	index@(gluon_wgmma)
        /*0020*/ 	.word	0x00000270
.L_5:


//--------------------- .nv.compat                --------------------------
	.section	.nv.compat,"",@"SHT_CUDA_COMPAT_INFO"
	.align	4
        /*0000*/ 	.byte	0x02, 0x09, 0x01, 0x00, 0x02, 0x02, 0x04, 0x00, 0x02, 0x05, 0x05, 0x00, 0x03, 0x07, 0x01, 0x01
        /*0010*/ 	.byte	0x02, 0x03, 0x03, 0x00, 0x02, 0x06, 0x01, 0x00, 0x04, 0x0b, 0x08, 0x00, 0x00, 0x00, 0x00, 0x00
        /*0020*/ 	.byte	0x00, 0x00, 0x00, 0x00


//--------------------- .nv.info.gluon_wgmma      --------------------------
	.section	.nv.info.gluon_wgmma,"",@"SHT_CUDA_INFO"
	.sectionflags	@""
	.align	4


	//----- nvinfo : EIATTR_CUDA_API_VERSION
	.align		4
        /*0000*/ 	.byte	0x04, 0x37
        /*0002*/ 	.short	(.L_7 - .L_6)
.L_6:
        /*0004*/ 	.word	0x00000082


	//----- nvinfo : EIATTR_KPARAM_INFO
	.align		4
.L_7:
        /*0008*/ 	.byte	0x04, 0x17
        /*000a*/ 	.short	(.L_9 - .L_8)
.L_8:
        /*000c*/ 	.word	0x00000000
        /*0010*/ 	.short	0x000a
        /*0012*/ 	.short	0x0048
        /*0014*/ 	.byte	0x00, 0xf4, 0x21, 0x00


	//----- nvinfo : EIATTR_KPARAM_INFO
	.align		4
.L_9:
        /*0018*/ 	.byte	0x04, 0x17
        /*001a*/ 	.short	(.L_11 - .L_10)
.L_10:
        /*001c*/ 	.word	0x00000000
        /*0020*/ 	.short	0x0009
        /*0022*/ 	.short	0x0040
        /*0024*/ 	.byte	0x00, 0xf4, 0x21, 0x00


	//----- nvinfo : EIATTR_KPARAM_INFO
	.align		4
.L_11:
        /*0028*/ 	.byte	0x04, 0x17
        /*002a*/ 	.short	(.L_13 - .L_12)
.L_12:
        /*002c*/ 	.word	0x00000000
        /*0030*/ 	.short	0x0008
        /*0032*/ 	.short	0x0038
        /*0034*/ 	.byte	0x00, 0xf0, 0x21, 0x00


	//----- nvinfo : EIATTR_KPARAM_INFO
	.align		4
.L_13:
        /*0038*/ 	.byte	0x04, 0x17
        /*003a*/ 	.short	(.L_15 - .L_14)
.L_14:
        /*003c*/ 	.word	0x00000000
        /*0040*/ 	.short	0x0007
        /*0042*/ 	.short	0x0030
        /*0044*/ 	.byte	0x00, 0xf0, 0x21, 0x00


	//----- nvinfo : EIATTR_KPARAM_INFO
	.align		4
.L_15:
        /*0048*/ 	.byte	0x04, 0x17
        /*004a*/ 	.short	(.L_17 - .L_16)
.L_16:
        /*004c*/ 	.word	0x00000000
        /*0050*/ 	.short	0x0006
        /*0052*/ 	.short	0x0028
        /*0054*/ 	.byte	0x00, 0xf0, 0x21, 0x00


	//----- nvinfo : EIATTR_KPARAM_INFO
	.align		4
.L_17:
        /*0058*/ 	.byte	0x04, 0x17
        /*005a*/ 	.short	(.L_19 - .L_18)
.L_18:
        /*005c*/ 	.word	0x00000000
        /*0060*/ 	.short	0x0005
        /*0062*/ 	.short	0x0020
        /*0064*/ 	.byte	0x00, 0xf0, 0x11, 0x00


	//----- nvinfo : EIATTR_KPARAM_INFO
	.align		4
.L_19:
        /*0068*/ 	.byte	0x04, 0x17
        /*006a*/ 	.short	(.L_21 - .L_20)
.L_20:
        /*006c*/ 	.word	0x00000000
        /*0070*/ 	.short	0x0004
        /*0072*/ 	.short	0x001c
        /*0074*/ 	.byte	0x00, 0xf0, 0x11, 0x00


	//----- nvinfo : EIATTR_KPARAM_INFO
	.align		4
.L_21:
        /*0078*/ 	.byte	0x04, 0x17
        /*007a*/ 	.short	(.L_23 - .L_22)
.L_22:
        /*007c*/ 	.word	0x00000000
        /*0080*/ 	.short	0x0003
        /*0082*/ 	.short	0x0018
        /*0084*/ 	.byte	0x00, 0xf0, 0x11, 0x00


	//----- nvinfo : EIATTR_KPARAM_INFO
	.align		4
.L_23:
        /*0088*/ 	.byte	0x04, 0x17
        /*008a*/ 	.short	(.L_25 - .L_24)
.L_24:
        /*008c*/ 	.word	0x00000000
        /*0090*/ 	.short	0x0002
        /*0092*/ 	.short	0x0010
        /*0094*/ 	.byte	0x00, 0xf4, 0x21, 0x00


	//----- nvinfo : EIATTR_KPARAM_INFO
	.align		4
.L_25:
        /*0098*/ 	.byte	0x04, 0x17
        /*009a*/ 	.short	(.L_27 - .L_26)
.L_26:
        /*009c*/ 	.word	0x00000000
        /*00a0*/ 	.short	0x0001
        /*00a2*/ 	.short	0x0008
        /*00a4*/ 	.byte	0x00, 0xf4, 0x21, 0x00


	//----- nvinfo : EIATTR_KPARAM_INFO
	.align		4
.L_27:
        /*00a8*/ 	.byte	0x04, 0x17
        /*00aa*/ 	.short	(.L_29 - .L_28)
.L_28:
        /*00ac*/ 	.word	0x00000000
        /*00b0*/ 	.short	0x0000
        /*00b2*/ 	.short	0x0000
        /*00b4*/ 	.byte	0x00, 0xf4, 0x21, 0x00


	//----- nvinfo : EIATTR_SPARSE_MMA_MASK
	.align		4
.L_29:
        /*00b8*/ 	.byte	0x03, 0x50
        /*00ba*/ 	.short	0x0000


	//----- nvinfo : EIATTR_MAXREG_COUNT
	.align		4
        /*00bc*/ 	.byte	0x03, 0x1b
        /*00be*/ 	.short	0x00ff


	//----- nvinfo : EIATTR_NUM_BARRIERS
	.align		4
        /*00c0*/ 	.byte	0x02, 0x4c
        /*00c2*/ 	.byte	0x01
	.zero		1


	//----- nvinfo : EIATTR_ANNOTATIONS
	.align		4
        /*00c4*/ 	.byte	0x04, 0x55
        /*00c6*/ 	.short	(.L_31 - .L_30)


	//   ....[0]....
.L_30:
        /*00c8*/ 	.word	0x00000001
        /*00cc*/ 	.byte	0x70, 0x11, 0x00, 0x00, 0x01, 0x00, 0x00, 0x00, 0xb0, 0x11, 0x00, 0x00, 0x01, 0x00, 0x00, 0x00
        /* <DEDUP_REMOVED lines=272> */
        /*11dc*/ 	.byte	0xa0, 0x43, 0x00, 0x00, 0x01, 0x00, 0x00, 0x00, 0xb0, 0x43, 0x00, 0x00


	//----- nvinfo : EIATTR_MERCURY_ISA_VERSION
	.align		4
.L_31:
        /*11e8*/ 	.byte	0x03, 0x5f
        /*11ea*/ 	.short	0x0101


	//----- nvinfo : EIATTR_INT_WARP_WIDE_INSTR_OFFSETS
	.align		4
        /*11ec*/ 	.byte	0x04, 0x31
        /*11ee*/ 	.short	(.L_33 - .L_32)


	//   ....[0]....
.L_32:
        /*11f0*/ 	.word	0x00001e40


	//   ....[1]....
        /*11f4*/ 	.word	0x00001e60


	//   ....[2]....
        /*11f8*/ 	.word	0x00001e70


	//   ....[3]....
        /*11fc*/ 	.word	0x00001f50


	//   ....[4]....
        /*1200*/ 	.word	0x00002d00


	//   ....[5]....
        /*1204*/ 	.word	0x00002d10


	//   ....[6]....
        /*1208*/ 	.word	0x00002d80


	//   ....[7]....
        /*120c*/ 	.word	0x00002d90


	//----- nvinfo : EIATTR_COOP_GROUP_MASK_REGIDS
	.align		4
.L_33:
        /*1210*/ 	.byte	0x04, 0x29
        /*1212*/ 	.short	(.L_35 - .L_34)


	//   ....[0]....
.L_34:
        /*1214*/ 	.word	0xffffffff


	//   ....[1]....
        /*1218*/ 	.word	0xffffffff


	//   ....[2]....
        /*121c*/ 	.word	0xffffffff


	//----- nvinfo : EIATTR_COOP_GROUP_INSTR_OFFSETS
	.align		4
.L_35:
        /*1220*/ 	.byte	0x04, 0x28
        /*1222*/ 	.short	(.L_37 - .L_36)


	//   ....[0]....
.L_36:
        /*1224*/ 	.word	0x00000160


	//   ....[1]....
        /*1228*/ 	.word	0x00000710


	//   ....[2]....
        /*122c*/ 	.word	0x00000d00


	//----- nvinfo : EIATTR_MBARRIER_INSTR_OFFSETS
	.align		4
.L_37:
        /*1230*/ 	.byte	0x04, 0x39
        /*1232*/ 	.short	(.L_39 - .L_38)


	//   ....[0]....
.L_38:
        /*1234*/ 	.word	0x00001fd0
        /*1238*/ 	.word	0x000000ff
        /*123c*/ 	.word	0x00012000
        /*1240*/ 	.short	0x0100
        /*1242*/ 	.byte	0x18
	.zero		1


	//   ....[1]....
        /*1244*/ 	.word	0x00001ff0
        /*1248*/ 	.word	0x000000ff
        /*124c*/ 	.word	0x00012008
        /*1250*/ 	.short	0x0100
        /*1252*/ 	.byte	0x18
	.zero		1


	//   ....[2]....
        /*1254*/ 	.word	0x00002010
        /*1258*/ 	.word	0x000000ff
        /*125c*/ 	.word	0x00012010
        /*1260*/ 	.short	0x0100
        /*1262*/ 	.byte	0x18
	.zero		1


	//   ....[3]....
        /*1264*/ 	.word	0x00002e40
        /*1268*/ 	.word	0x000000ff
        /*126c*/ 	.word	0x00012000
        /*1270*/ 	.short	0x010a
        /*1272*/ 	.byte	0x12
	.zero		1


	//   ....[4]....
        /*1274*/ 	.word	0x00003af0
        /*1278*/ 	.word	0x000000ff
        /*127c*/ 	.word	0x00012000
        /*1280*/ 	.short	0x0108
        /*1282*/ 	.byte	0x18
	.zero		1


	//   ....[5]....
        /*1284*/ 	.word	0x00003b60
        /*1288*/ 	.word	0x000000ff
        /*128c*/ 	.word	0x00012008
        /*1290*/ 	.short	0x0108
        /*1292*/ 	.byte	0x18
	.zero		1


	//   ....[6]....
        /*1294*/ 	.word	0x00003be0
        /*1298*/ 	.word	0x000000ff
        /*129c*/ 	.word	0x00012010
        /*12a0*/ 	.short	0x0108
        /*12a2*/ 	.byte	0x18
	.zero		1


	//   ....[7]....
        /*12a4*/ 	.word	0x00004f50
        /*12a8*/ 	.word	0x000000ff
        /*12ac*/ 	.word	0x00012000
        /*12b0*/ 	.short	0x010a
        /*12b2*/ 	.byte	0x12
	.zero		1


	//----- nvinfo : EIATTR_NUM_MBARRIERS
	.align		4
.L_39:
        /*12b4*/ 	.byte	0x03, 0x38
        /*12b6*/ 	.short	0x0003


	//----- nvinfo : EIATTR_EXIT_INSTR_OFFSETS
	.align		4
        /*12b8*/ 	.byte	0x04, 0x1c
        /*12ba*/ 	.short	(.L_41 - .L_40)


	//   ....[0]....
.L_40:
        /*12bc*/ 	.word	0x00004f40


	//----- nvinfo : EIATTR_REQNTID
	.align		4
.L_41:
        /*12c0*/ 	.byte	0x04, 0x10
        /*12c2*/ 	.short	(.L_43 - .L_42)
.L_42:
        /*12c4*/ 	.word	0x00000080
        /*12c8*/ 	.word	0x00000001
        /*12cc*/ 	.word	0x00000001


	//----- nvinfo : EIATTR_CRS_STACK_SIZE
	.align		4
.L_43:
        /*12d0*/ 	.byte	0x04, 0x1e
        /*12d2*/ 	.short	(.L_45 - .L_44)
.L_44:
        /*12d4*/ 	.word	0x00000000


	//----- nvinfo : EIATTR_CBANK_PARAM_SIZE
	.align		4
.L_45:
        /*12d8*/ 	.byte	0x03, 0x19
        /*12da*/ 	.short	0x0050


	//----- nvinfo : EIATTR_PARAM_CBANK
	.align		4
        /*12dc*/ 	.byte	0x04, 0x0a
        /*12de*/ 	.short	(.L_47 - .L_46)
	.align		4
.L_46:
        /*12e0*/ 	.word	index@(.nv.constant0.gluon_wgmma)
        /*12e4*/ 	.short	0x0210
        /*12e6*/ 	.short	0x0050


	//----- nvinfo : EIATTR_SW_WAR
	.align		4
.L_47:
        /*12e8*/ 	.byte	0x04, 0x36
        /*12ea*/ 	.short	(.L_49 - .L_48)
.L_48:
        /*12ec*/ 	.word	0x00000008
.L_49:


//--------------------- .nv.callgraph             --------------------------
	.section	.nv.callgraph,"",@"SHT_CUDA_CALLGRAPH"
	.align	4
	.sectionentsize	8
	.align		4
        /*0000*/ 	.word	0x00000000
	.align		4
        /*0004*/ 	.word	0xffffffff
	.align		4
        /*0008*/ 	.word	0x00000000
	.align		4
        /*000c*/ 	.word	0xfffffffe
	.align		4
        /*0010*/ 	.word	0x00000000
	.align		4
        /*0014*/ 	.word	0xfffffffd
	.align		4
        /*0018*/ 	.word	0x00000000
	.align		4
        /*001c*/ 	.word	0xfffffffc


//--------------------- .text.gluon_wgmma         --------------------------
	.section	.text.gluon_wgmma,"ax",@progbits
	.align	128
        .global         gluon_wgmma
        .type           gluon_wgmma,@function
        .size           gluon_wgmma,(.L_x_52 - gluon_wgmma)
        .other          gluon_wgmma,@"STO_CUDA_ENTRY STV_DEFAULT"
gluon_wgmma:
.text.gluon_wgmma:
[----:B------:R-:W1:Y:S01]  /*0000*/  LDC R1, c[0x0][0x28] ;  /* 0x00000a00ff017b82 */ /* 0x000e620000000800 */
[----:B------:R-:W2:Y:S07]  /*0010*/  S2R R3, SR_TID.X ;  /* 0x0000000000037919 */ /* 0x000eae0000002100 */
[----:B------:R-:W3:Y:S01]  /*0020*/  S2UR UR4, SR_CgaCtaId ;  /* 0x00000000000479c3 */ /* 0x000ee20000008800 */
[----:B------:R-:W-:Y:S01]  /*0030*/  UMOV UR24, 0x400 ;  /* 0x0000040000187882 */ /* 0x000fe20000000000 */
[----:B------:R-:W-:Y:S01]  /*0040*/  ULDC UR6, c[0x0][0xc] ;  /* 0x0000030000067ab9 */ /* 0x000fe20000000800 */
[----:B------:R-:W-:Y:S01]  /*0050*/  ULDC.64 UR30, c[0x0][0x250] ;  /* 0x00009400001e7ab9 */ /* 0x000fe20000000a00 */
[----:B------:R-:W-:Y:S01]  /*0060*/  BSSY B0, `(.L_x_0) ;  /* 0x0000020000007945 */ /* 0x000fe20003800000 */
[----:B-1----:R-:W-:-:S03]  /*0070*/  VIADD R1, R1, 0xfffffd90 ;  /* 0xfffffd9001017836 */ /* 0x002fc60000000000 */
[----:B------:R-:W1:Y:S08]  /*0080*/  LDC R6, c[0x0][0x228] ;  /* 0x00008a00ff067b82 */ /* 0x000e700000000800 */
[----:B------:R-:W4:Y:S08]  /*0090*/  LDC R13, c[0x0][0x230] ;  /* 0x00008c00ff0d7b82 */ /* 0x000f300000000800 */
[----:B------:R-:W-:Y:S01]  /*00a0*/  S2UR UR25, SR_CTAID.Y ;  /* 0x00000000001979c3 */ /* 0x000fe20000002600 */
[----:B---3--:R-:W-:-:S03]  /*00b0*/  ULEA UR24, UR4, UR24, 0x18 ;  /* 0x0000001804187291 */ /* 0x008fc6000f8ec03f */
[----:B------:R-:W-:Y:S01]  /*00c0*/  ULDC UR4, c[0x0][0x10] ;  /* 0x0000040000047ab9 */ /* 0x000fe20000000800 */
[----:B--2---:R-:W-:-:S03]  /*00d0*/  LOP3.LUT R2, R3, 0x7f, RZ, 0xc0, !PT ;  /* 0x0000007f03027812 */ /* 0x004fc600078ec0ff */
[----:B------:R-:W2:Y:S01]  /*00e0*/  S2UR UR5, SR_CTAID.Z ;  /* 0x00000000000579c3 */ /* 0x000ea20000002700 */
[----:B-1----:R-:W-:Y:S01]  /*00f0*/  VIADD R6, R6, 0xffffffff ;  /* 0xffffffff06067836 */ /* 0x002fe20000000000 */
[C---:B------:R-:W-:Y:S02]  /*0100*/  ISETP.GE.U32.AND P0, PT, R2.reuse, 0x20, PT ;  /* 0x000000200200780c */ /* 0x040fe40003f06070 */
[C---:B------:R-:W-:Y:S02]  /*0110*/  ISETP.NE.U32.AND P2, PT, R2.reuse, RZ, PT ;  /* 0x000000ff0200720c */ /* 0x040fe40003f45070 */
[----:B------:R-:W-:Y:S02]  /*0120*/  LEA R12, R2, UR24, 0x2 ;  /* 0x00000018020c7c11 */ /* 0x000fe4000f8e10ff */
[----:B------:R-:W1:Y:S01]  /*0130*/  S2UR UR32, SR_CTAID.X ;  /* 0x00000000002079c3 */ /* 0x000e620000002500 */
[----:B----4-:R-:W-:-:S06]  /*0140*/  VIADD R9, R13, 0xffffffff ;  /* 0xffffffff0d097836 */ /* 0x010fcc0000000000 */
[----:B------:R3:W-:Y:S01]  /*0150*/  @!P0 STS [R12], RZ ;  /* 0x000000ff0c008388 */ /* 0x0007e20000000800 */
[----:B------:R-:W-:-:S03]  /*0160*/  NOP ;  /* 0x0000000000007918 */ /* 0x000fc60000000000 */
[----:B------:R3:W-:Y:S01]  /*0170*/  @!P2 STS [UR24+0x24], R6 ;  /* 0x00002406ff00a988 */ /* 0x0007e20008000818 */
[----:B--2---:R-:W-:-:S03]  /*0180*/  UIMAD UR4, UR5, UR4, UR25 ;  /* 0x00000004050472a4 */ /* 0x004fc6000f8e0219 */
[----:B------:R3:W-:Y:S01]  /*0190*/  @!P2 STS [UR24+0x20], R9 ;  /* 0x00002009ff00a988 */ /* 0x0007e20008000818 */
[----:B-1----:R-:W-:-:S04]  /*01a0*/  UIMAD UR4, UR4, UR6, UR32 ;  /* 0x00000006040472a4 */ /* 0x002fc8000f8e0220 */
[----:B------:R-:W-:-:S03]  /*01b0*/  UIMAD UR5, UR4, 0x180, URZ ;  /* 0x00000180040578a4 */ /* 0x000fc6000f8e023f */
[----:B------:R-:W-:Y:S01]  /*01c0*/  UMOV UR4, URZ ;  /* 0x0000003f00047c82 */ /* 0x000fe20008000000 */
[----:B------:R-:W-:-:S04]  /*01d0*/  UIADD3 UR26, UP0, UR5, UR30, URZ ;  /* 0x0000001e051a7290 */ /* 0x000fc8000ff1e03f */
[----:B------:R-:W-:Y:S01]  /*01e0*/  ULEA.HI.X.SX32 UR27, UR5, UR31, 0x1, UP0 ;  /* 0x0000001f051b7291 */ /* 0x000fe200080f0e3f */
[----:B---3--:R-:W-:Y:S11]  /*01f0*/  @P2 BRA `(.L_x_1) ;  /* 0x0000000000182947 */ /* 0x008ff60003800000 */
[----:B------:R-:W1:Y:S01]  /*0200*/  LDS R0, [UR24+0x8] ;  /* 0x00000818ff007984 */ /* 0x000e620008000800 */
[----:B------:R-:W2:Y:S01]  /*0210*/  LDC.64 R10, c[0x0][0x210] ;  /* 0x00008400ff0a7b82 */ /* 0x000ea20000000a00 */
[----:B------:R-:W-:Y:S02]  /*0220*/  IMAD.MOV.U32 R5, RZ, RZ, 0x70 ;  /* 0x00000070ff057424 */ /* 0x000fe400078e00ff */
[----:B--2---:R2:W-:Y:S03]  /*0230*/  STS.64 [UR24], R10 ;  /* 0x0000000aff007988 */ /* 0x0045e60008000a18 */
[----:B-1----:R-:W-:-:S05]  /*0240*/  LOP3.LUT R0, R0, 0x10, R5, 0xd8, !PT ;  /* 0x0000001000007812 */ /* 0x002fca00078ed805 */
[----:B------:R2:W-:Y:S02]  /*0250*/  STS [UR24+0x8], R0 ;  /* 0x00000800ff007988 */ /* 0x0005e40008000818 */
.L_x_1:
[----:B------:R-:W-:Y:S05]  /*0260*/  BSYNC B0 ;  /* 0x0000000000007941 */ /* 0x000fea0003800000 */
.L_x_0:
[----:B------:R-:W-:Y:S04]  /*0270*/  BSSY B0, `(.L_x_2) ;  /* 0x000000a000007945 */ /* 0x000fe80003800000 */
[----:B------:R-:W-:Y:S05]  /*0280*/  @P2 BRA `(.L_x_3) ;  /* 0x0000000000202947 */ /* 0x000fea0003800000 */
[----:B--2---:R-:W1:Y:S01]  /*0290*/  LDS R0, [UR24+0x34] ;  /* 0x00003418ff007984 */ /* 0x004e620008000800 */
[----:B------:R-:W-:Y:S02]  /*02a0*/  IMAD.MOV.U32 R5, RZ, RZ, 0x1f000000 ;  /* 0x1f000000ff057424 */ /* 0x000fe400078e00ff */
[----:B------:R-:W-:Y:S01]  /*02b0*/  @!P2 IMAD.MOV.U32 R4, RZ, RZ, 0x7f ;  /* 0x0000007fff04a424 */ /* 0x000fe200078e00ff */
[----:B------:R-:W2:Y:S02]  /*02c0*/  @!P2 LDS R7, [UR24+0x38] ;  /* 0x00003818ff07a984 */ /* 0x000ea40008000800 */
[----:B-1----:R-:W-:Y:S02]  /*02d0*/  LOP3.LUT R0, R0, 0xff000000, R5, 0xb8, !PT ;  /* 0xff00000000007812 */ /* 0x002fe400078eb805 */
[----:B--2---:R-:W-:-:S03]  /*02e0*/  @!P2 LOP3.LUT R4, R7, 0xff, R4, 0xb8, !PT ;  /* 0x000000ff0704a812 */ /* 0x004fc600078eb804 */
[----:B------:R1:W-:Y:S04]  /*02f0*/  STS [UR24+0x34], R0 ;  /* 0x00003400ff007988 */ /* 0x0003e80008000818 */
[----:B------:R1:W-:Y:S02]  /*0300*/  @!P2 STS [UR24+0x38], R4 ;  /* 0x00003804ff00a988 */ /* 0x0003e40008000818 */
.L_x_3:
[----:B------:R-:W-:Y:S05]  /*0310*/  BSYNC B0 ;  /* 0x0000000000007941 */ /* 0x000fea0003800000 */
.L_x_2:
[----:B------:R-:W-:Y:S04]  /*0320*/  BSSY B0, `(.L_x_4) ;  /* 0x000000e000007945 */ /* 0x000fe80003800000 */
[----:B------:R-:W-:Y:S05]  /*0330*/  @P2 BRA `(.L_x_5) ;  /* 0x0000000000302947 */ /* 0x000fea0003800000 */
[----:B-1----:R-:W1:Y:S01]  /*0340*/  LDS R4, [UR24+0x34] ;  /* 0x00003418ff047984 */ /* 0x002e620008000800 */
[----:B--2---:R-:W2:Y:S03]  /*0350*/  LDC.64 R10, c[0x0][0x238] ;  /* 0x00008e00ff0a7b82 */ /* 0x004ea60000000a00 */
[----:B------:R-:W3:Y:S01]  /*0360*/  LDS R0, [UR24+0x1c] ;  /* 0x00001c18ff007984 */ /* 0x000ee20008000800 */
[C---:B--2---:R-:W-:Y:S01]  /*0370*/  SHF.L.U64.HI R8, R10.reuse, 0x1, R11 ;  /* 0x000000010a087819 */ /* 0x044fe2000001020b */
[----:B------:R-:W-:-:S03]  /*0380*/  IMAD.SHL.U32 R5, R10, 0x2, RZ ;  /* 0x000000020a057824 */ /* 0x000fc600078e00ff */
[--C-:B------:R-:W-:Y:S02]  /*0390*/  SHF.R.U32.HI R7, RZ, 0x4, R8.reuse ;  /* 0x00000004ff077819 */ /* 0x100fe40000011608 */
[----:B------:R-:W-:-:S05]  /*03a0*/  SHF.R.U64 R5, R5, 0x4, R8 ;  /* 0x0000000405057819 */ /* 0x000fca0000001208 */
[----:B------:R4:W-:Y:S01]  /*03b0*/  STS [UR24+0xc], R5 ;  /* 0x00000c05ff007988 */ /* 0x0009e20008000818 */
[----:B-1----:R-:W-:Y:S02]  /*03c0*/  LOP3.LUT R4, R4, 0x7, RZ, 0xb8, !PT ;  /* 0x0000000704047812 */ /* 0x002fe400078eb8ff */
[----:B---3--:R-:W-:-:S03]  /*03d0*/  LOP3.LUT R0, R0, 0xf, R7, 0xb8, !PT ;  /* 0x0000000f00007812 */ /* 0x008fc600078eb807 */
[----:B------:R4:W-:Y:S04]  /*03e0*/  STS [UR24+0x34], R4 ;  /* 0x00003404ff007988 */ /* 0x0009e80008000818 */
[----:B------:R4:W-:Y:S02]  /*03f0*/  STS [UR24+0x1c], R0 ;  /* 0x00001c00ff007988 */ /* 0x0009e40008000818 */
.L_x_5:
[----:B------:R-:W-:Y:S05]  /*0400*/  BSYNC B0 ;  /* 0x0000000000007941 */ /* 0x000fea0003800000 */
.L_x_4:
[----:B------:R-:W-:Y:S04]  /*0410*/  BSSY B1, `(.L_x_6) ;  /* 0x000001a000017945 */ /* 0x000fe80003800000 */
[----:B------:R-:W-:Y:S04]  /*0420*/  BSSY B0, `(.L_x_7) ;  /* 0x0000015000007945 */ /* 0x000fe80003800000 */
[----:B------:R-:W-:Y:S05]  /*0430*/  @P2 BRA `(.L_x_8) ;  /* 0x0000000000202947 */ /* 0x000fea0003800000 */
[----:B-12-4-:R-:W1:Y:S02]  /*0440*/  LDS R0, [UR24+0x34] ;  /* 0x00003418ff007984 */ /* 0x016e640008000800 */
[----:B-1----:R-:W-:-:S05]  /*0450*/  LOP3.LUT R0, R0, 0x38, RZ, 0xb8, !PT ;  /* 0x0000003800007812 */ /* 0x002fca00078eb8ff */
[----:B------:R1:W-:Y:S01]  /*0460*/  STS [UR24+0x34], R0 ;  /* 0x00003400ff007988 */ /* 0x0003e20008000818 */
[----:B------:R-:W-:Y:S05]  /*0470*/  @P2 BRA `(.L_x_9) ;  /* 0x0000000000202947 */ /* 0x000fea0003800000 */
[----:B-1----:R-:W1:Y:S01]  /*0480*/  LDS R0, [UR24+0x8] ;  /* 0x00000818ff007984 */ /* 0x002e620008000800 */
[----:B------:R-:W-:-:S05]  /*0490*/  IMAD.MOV.U32 R5, RZ, RZ, 0x780 ;  /* 0x00000780ff057424 */ /* 0x000fca00078e00ff */
[----:B-1----:R-:W-:-:S05]  /*04a0*/  LOP3.LUT R0, R0, 0x500, R5, 0xd8, !PT ;  /* 0x0000050000007812 */ /* 0x002fca00078ed805 */
[----:B------:R3:W-:Y:S02]  /*04b0*/  STS [UR24+0x8], R0 ;  /* 0x00000800ff007988 */ /* 0x0007e40008000818 */
.L_x_8:
[----:B------:R-:W-:Y:S05]  /*04c0*/  @P2 BRA `(.L_x_10) ;  /* 0x0000000000282947 */ /* 0x000fea0003800000 */
[----:B-1234-:R-:W1:Y:S02]  /*04d0*/  LDS R0, [UR24+0x8] ;  /* 0x00000818ff007984 */ /* 0x01ee640008000800 */
[----:B-1----:R-:W-:-:S05]  /*04e0*/  LOP3.LUT R0, R0, 0x1800, RZ, 0xb8, !PT ;  /* 0x0000180000007812 */ /* 0x002fca00078eb8ff */
[----:B------:R2:W-:Y:S02]  /*04f0*/  STS [UR24+0x8], R0 ;  /* 0x00000800ff007988 */ /* 0x0005e40008000818 */
.L_x_9:
[----:B------:R-:W-:Y:S05]  /*0500*/  @P2 BREAK B0 ;  /* 0x0000000000002942 */ /* 0x000fea0003800000 */
[----:B------:R-:W-:Y:S05]  /*0510*/  @P2 BRA `(.L_x_11) ;  /* 0x0000000000242947 */ /* 0x000fea0003800000 */
[----:B------:R-:W3:Y:S01]  /*0520*/  LDS R5, [UR24+0x8] ;  /* 0x00000818ff057984 */ /* 0x000ee20008000800 */
[----:B-12---:R-:W-:-:S05]  /*0530*/  IMAD.MOV.U32 R0, RZ, RZ, 0x6000 ;  /* 0x00006000ff007424 */ /* 0x006fca00078e00ff */
[----:B---3--:R-:W-:-:S04]  /*0540*/  LOP3.LUT R0, R5, 0x4000, R0, 0xd8, !PT ;  /* 0x0000400005007812 */ /* 0x008fc800078ed800 */
[----:B------:R-:W-:-:S05]  /*0550*/  LOP3.LUT R0, R0, 0x400000, RZ, 0xb8, !PT ;  /* 0x0040000000007812 */ /* 0x000fca00078eb8ff */
[----:B------:R1:W-:Y:S02]  /*0560*/  STS [UR24+0x8], R0 ;  /* 0x00000800ff007988 */ /* 0x0003e40008000818 */
.L_x_10:
[----:B------:R-:W-:Y:S05]  /*0570*/  BSYNC B0 ;  /* 0x0000000000007941 */ /* 0x000fea0003800000 */
.L_x_7:
[----:B-1234-:R-:W1:Y:S02]  /*0580*/  @!P2 LDS R0, [UR24+0x8] ;  /* 0x00000818ff00a984 */ /* 0x01ee640008000800 */
[----:B-1----:R-:W-:-:S05]  /*0590*/  @!P2 LOP3.LUT R0, R0, 0x8000, RZ, 0xb8, !PT ;  /* 0x000080000000a812 */ /* 0x002fca00078eb8ff */
[----:B------:R3:W-:Y:S02]  /*05a0*/  @!P2 STS [UR24+0x8], R0 ;  /* 0x00000800ff00a988 */ /* 0x0007e40008000818 */
.L_x_11:
[----:B------:R-:W-:Y:S05]  /*05b0*/  BSYNC B1 ;  /* 0x0000000000017941 */ /* 0x000fea0003800000 */
.L_x_6:
[----:B------:R-:W-:Y:S05]  /*05c0*/  WARPSYNC.ALL ;  /* 0x0000000000007948 */ /* 0x000fea0003800000 */
[----:B------:R-:W-:Y:S05]  /*05d0*/  @P0 BRA `(.L_x_12) ;  /* 0x0000000000280947 */ /* 0x000fea0003800000 */
[----:B-123--:R-:W1:Y:S01]  /*05e0*/  S2R R0, SR_LANEID ;  /* 0x0000000000007919 */ /* 0x00ee620000000000 */
[----:B------:R-:W-:Y:S05]  /*05f0*/  WARPSYNC.ALL ;  /* 0x0000000000007948 */ /* 0x000fea0003800000 */
[----:B-1----:R-:W-:-:S05]  /*0600*/  IMAD.SHL.U32 R0, R0, 0x4, RZ ;  /* 0x0000000400007824 */ /* 0x002fca00078e00ff */
[----:B------:R-:W1:Y:S01]  /*0610*/  LDS R7, [R0+UR24] ;  /* 0x0000001800077984 */ /* 0x000e620008000800 */
[----:B------:R-:W-:-:S05]  /*0620*/  IADD3 R4, P1, R0, UR26, RZ ;  /* 0x0000001a00047c10 */ /* 0x000fca000ff3e0ff */
[----:B------:R-:W-:-:S05]  /*0630*/  IMAD.X R5, RZ, RZ, UR27, P1 ;  /* 0x0000001bff057e24 */ /* 0x000fca00088e06ff */
[----:B-1----:R4:W5:Y:S01]  /*0640*/  ATOMG.E.EXCH.STRONG.GPU PT, RZ, [R4], R7 ;  /* 0x0000000704ff73a8 */ /* 0x00296200041ee100 */
[----:B------:R-:W-:-:S04]  /*0650*/  DEPBAR {5,4,3,2,1,0} ;  /* 0x0000003f0000791a */ /* 0x000fc80000000000 */
[----:B------:R4:W-:Y:S01]  /*0660*/  UTMACCTL.IV [UR26] ;  /* 0x000000001a0079b9 */ /* 0x0009e20008000000 */
[----:B------:R-:W-:Y:S01]  /*0670*/  NOP ;  /* 0x0000000000007918 */ /* 0x000fe20000000000 */
.L_x_12:
[----:B------:R-:W-:Y:S05]  /*0680*/  @P0 BRA `(.L_x_13) ;  /* 0x00000000000c0947 */ /* 0x000fea0003800000 */
[----:B------:R0:W-:Y:S01]  /*0690*/  UTMACMDFLUSH ;  /* 0x00000000000079b7 */ /* 0x0001e20000000000 */
[----:B------:R-:W-:Y:S05]  /*06a0*/  @P0 BRA `(.L_x_13) ;  /* 0x0000000000040947 */ /* 0x000fea0003800000 */
[----:B------:R-:W-:-:S04]  /*06b0*/  DEPBAR.LE SB0, 0x0 ;  /* 0x000080000000791a */ /* 0x000fc80000000000 */
.L_x_13:
[----:B------:R-:W-:Y:S05]  /*06c0*/  WARPSYNC.ALL ;  /* 0x0000000000007948 */ /* 0x000fea0003800000 */
[----:B-----5:R-:W-:Y:S06]  /*06d0*/  BAR.SYNC.DEFER_BLOCKING 0x0 ;  /* 0x0000000000007b1d */ /* 0x020fec0000010000 */
[----:B------:R-:W-:Y:S02]  /*06e0*/  BSSY B1, `(.L_x_14) ;  /* 0x000000b000017945 */ /* 0x000fe40003800000 */
[----:B------:R-:W-:Y:S06]  /*06f0*/  BAR.SYNC.DEFER_BLOCKING 0x0 ;  /* 0x0000000000007b1d */ /* 0x000fec0000010000 */
[----:B------:R1:W-:Y:S01]  /*0700*/  @!P0 STS [R12], RZ ;  /* 0x000000ff0c008388 */ /* 0x0003e20000000800 */
[----:B------:R-:W-:Y:S01]  /*0710*/  NOP ;  /* 0x0000000000007918 */ /* 0x000fe20000000000 */
[----:B------:R-:W-:Y:S05]  /*0720*/  @P2 BRA `(.L_x_15) ;  /* 0x0000000000182947 */ /* 0x000fea0003800000 */
[----:B-123--:R-:W1:Y:S01]  /*0730*/  LDS R0, [UR24+0x8] ;  /* 0x00000818ff007984 */ /* 0x00ee620008000800 */
[----:B------:R-:W2:Y:S01]  /*0740*/  LDC.64 R10, c[0x0][0x218] ;  /* 0x00008600ff0a7b82 */ /* 0x000ea20000000a00 */
[----:B----4-:R-:W-:Y:S02]  /*0750*/  IMAD.MOV.U32 R5, RZ, RZ, 0x70 ;  /* 0x00000070ff057424 */ /* 0x010fe400078e00ff */
[----:B--2---:R2:W-:Y:S03]  /*0760*/  STS.64 [UR24], R10 ;  /* 0x0000000aff007988 */ /* 0x0045e60008000a18 */
[----:B-1----:R-:W-:-:S05]  /*0770*/  LOP3.LUT R0, R0, 0x10, R5, 0xd8, !PT ;  /* 0x0000001000007812 */ /* 0x002fca00078ed805 */
[----:B------:R2:W-:Y:S02]  /*0780*/  STS [UR24+0x8], R0 ;  /* 0x00000800ff007988 */ /* 0x0005e40008000818 */
.L_x_15:
[----:B----4-:R-:W-:Y:S05]  /*0790*/  BSYNC B1 ;  /* 0x0000000000017941 */ /* 0x010fea0003800000 */
.L_x_14:
[----:B------:R-:W-:Y:S04]  /*07a0*/  BSSY B2, `(.L_x_16) ;  /* 0x000000f000027945 */ /* 0x000fe80003800000 */
[----:B------:R-:W-:Y:S04]  /*07b0*/  BSSY B1, `(.L_x_17) ;  /* 0x000000c000017945 */ /* 0x000fe80003800000 */
[----:B------:R-:W-:Y:S05]  /*07c0*/  @P2 BRA `(.L_x_18) ;  /* 0x0000000000282947 */ /* 0x000fea0003800000 */
[----:B-123--:R-:W1:Y:S01]  /*07d0*/  LDS R0, [UR24+0x34] ;  /* 0x00003418ff007984 */ /* 0x00ee620008000800 */
[----:B------:R-:W-:Y:S01]  /*07e0*/  IMAD.MOV.U32 R5, RZ, RZ, 0x1f000000 ;  /* 0x1f000000ff057424 */ /* 0x000fe200078e00ff */
[----:B------:R-:W-:Y:S05]  /*07f0*/  @P2 BREAK B1 ;  /* 0x0000000000012942 */ /* 0x000fea0003800000 */
[----:B-1----:R-:W-:-:S05]  /*0800*/  LOP3.LUT R0, R0, 0xff000000, R5, 0xb8, !PT ;  /* 0xff00000000007812 */ /* 0x002fca00078eb805 */
[----:B------:R1:W-:Y:S01]  /*0810*/  STS [UR24+0x34], R0 ;  /* 0x00003400ff007988 */ /* 0x0003e20008000818 */
[----:B------:R-:W-:Y:S05]  /*0820*/  @P2 BRA `(.L_x_19) ;  /* 0x0000000000182947 */ /* 0x000fea0003800000 */
[----:B------:R-:W2:Y:S01]  /*0830*/  LDS R5, [UR24+0x38] ;  /* 0x00003818ff057984 */ /* 0x000ea20008000800 */
[----:B-1----:R-:W-:-:S05]  /*0840*/  IMAD.MOV.U32 R0, RZ, RZ, 0xff ;  /* 0x000000ffff007424 */ /* 0x002fca00078e00ff */
[----:B--2---:R-:W-:-:S05]  /*0850*/  LOP3.LUT R0, R5, 0xff, R0, 0xb8, !PT ;  /* 0x000000ff05007812 */ /* 0x004fca00078eb800 */
[----:B------:R4:W-:Y:S02]  /*0860*/  STS [UR24+0x38], R0 ;  /* 0x00003800ff007988 */ /* 0x0009e40008000818 */
.L_x_18:
[----:B------:R-:W-:Y:S05]  /*0870*/  BSYNC B1 ;  /* 0x0000000000017941 */ /* 0x000fea0003800000 */
.L_x_17:
[----:B------:R1:W-:Y:S02]  /*0880*/  @!P2 STS [UR24+0x20], R9 ;  /* 0x00002009ff00a988 */ /* 0x0003e40008000818 */
.L_x_19:
[----:B------:R-:W-:Y:S05]  /*0890*/  BSYNC B2 ;  /* 0x0000000000027941 */ /* 0x000fea0003800000 */
.L_x_16:
[----:B------:R-:W-:Y:S05]  /*08a0*/  WARPSYNC.ALL ;  /* 0x0000000000007948 */ /* 0x000fea0003800000 */
[----:B-1234-:R-:W1:Y:S01]  /*08b0*/  LDC R0, c[0x0][0x22c] ;  /* 0x00008b00ff007b82 */ /* 0x01ee620000000800 */
[----:B------:R-:W-:Y:S01]  /*08c0*/  BSSY B2, `(.L_x_20) ;  /* 0x0000010000027945 */ /* 0x000fe20003800000 */
[----:B-1----:R-:W-:-:S05]  /*08d0*/  VIADD R0, R0, 0xffffffff ;  /* 0xffffffff00007836 */ /* 0x002fca0000000000 */
[----:B------:R1:W-:Y:S01]  /*08e0*/  @!P2 STS [UR24+0x24], R0 ;  /* 0x00002400ff00a988 */ /* 0x0003e20008000818 */
[----:B------:R-:W-:Y:S05]  /*08f0*/  @P2 BRA `(.L_x_21) ;  /* 0x0000000000302947 */ /* 0x000fea0003800000 */
[----:B------:R-:W2:Y:S01]  /*0900*/  LDS R5, [UR24+0x34] ;  /* 0x00003418ff057984 */ /* 0x000ea20008000800 */
[----:B------:R-:W3:Y:S03]  /*0910*/  LDC.64 R10, c[0x0][0x240] ;  /* 0x00009000ff0a7b82 */ /* 0x000ee60000000a00 */
[----:B------:R-:W4:Y:S01]  /*0920*/  LDS R4, [UR24+0x1c] ;  /* 0x00001c18ff047984 */ /* 0x000f220008000800 */
[C---:B---3--:R-:W-:Y:S01]  /*0930*/  SHF.L.U64.HI R8, R10.reuse, 0x1, R11 ;  /* 0x000000010a087819 */ /* 0x048fe2000001020b */
[----:B------:R-:W-:-:S03]  /*0940*/  IMAD.SHL.U32 R7, R10, 0x2, RZ ;  /* 0x000000020a077824 */ /* 0x000fc600078e00ff */
[--C-:B------:R-:W-:Y:S02]  /*0950*/  SHF.R.U32.HI R9, RZ, 0x4, R8.reuse ;  /* 0x00000004ff097819 */ /* 0x100fe40000011608 */
[----:B------:R-:W-:-:S05]  /*0960*/  SHF.R.U64 R7, R7, 0x4, R8 ;  /* 0x0000000407077819 */ /* 0x000fca0000001208 */
[----:B------:R3:W-:Y:S01]  /*0970*/  STS [UR24+0xc], R7 ;  /* 0x00000c07ff007988 */ /* 0x0007e20008000818 */
[----:B--2---:R-:W-:Y:S02]  /*0980*/  LOP3.LUT R5, R5, 0x7, RZ, 0xb8, !PT ;  /* 0x0000000705057812 */ /* 0x004fe400078eb8ff */
[----:B----4-:R-:W-:-:S03]  /*0990*/  LOP3.LUT R4, R4, 0xf, R9, 0xb8, !PT ;  /* 0x0000000f04047812 */ /* 0x010fc600078eb809 */
[----:B------:R3:W-:Y:S04]  /*09a0*/  STS [UR24+0x34], R5 ;  /* 0x00003405ff007988 */ /* 0x0007e80008000818 */
[----:B------:R3:W-:Y:S02]  /*09b0*/  STS [UR24+0x1c], R4 ;  /* 0x00001c04ff007988 */ /* 0x0007e40008000818 */
.L_x_21:
[----:B------:R-:W-:Y:S05]  /*09c0*/  BSYNC B2 ;  /* 0x0000000000027941 */ /* 0x000fea0003800000 */
.L_x_20:
[----:B------:R-:W-:Y:S04]  /*09d0*/  BSSY B3, `(.L_x_22) ;  /* 0x000001a000037945 */ /* 0x000fe80003800000 */
[----:B------:R-:W-:Y:S04]  /*09e0*/  BSSY B2, `(.L_x_23) ;  /* 0x0000015000027945 */ /* 0x000fe80003800000 */
[----:B------:R-:W-:Y:S05]  /*09f0*/  @P2 BRA `(.L_x_24) ;  /* 0x0000000000202947 */ /* 0x000fea0003800000 */
[----:B---3--:R-:W2:Y:S02]  /*0a00*/  LDS R4, [UR24+0x34] ;  /* 0x00003418ff047984 */ /* 0x008ea40008000800 */
[----:B--2---:R-:W-:-:S05]  /*0a10*/  LOP3.LUT R4, R4, 0x38, RZ, 0xb8, !PT ;  /* 0x0000003804047812 */ /* 0x004fca00078eb8ff */
[----:B------:R2:W-:Y:S01]  /*0a20*/  STS [UR24+0x34], R4 ;  /* 0x00003404ff007988 */ /* 0x0005e20008000818 */
[----:B------:R-:W-:Y:S05]  /*0a30*/  @P2 BRA `(.L_x_25) ;  /* 0x0000000000202947 */ /* 0x000fea0003800000 */
[----:B--2---:R-:W2:Y:S01]  /*0a40*/  LDS R4, [UR24+0x8] ;  /* 0x00000818ff047984 */ /* 0x004ea20008000800 */
[----:B------:R-:W-:-:S05]  /*0a50*/  IMAD.MOV.U32 R5, RZ, RZ, 0x780 ;  /* 0x00000780ff057424 */ /* 0x000fca00078e00ff */
[----:B--2---:R-:W-:-:S05]  /*0a60*/  LOP3.LUT R4, R4, 0x500, R5, 0xd8, !PT ;  /* 0x0000050004047812 */ /* 0x004fca00078ed805 */
[----:B------:R2:W-:Y:S02]  /*0a70*/  STS [UR24+0x8], R4 ;  /* 0x00000804ff007988 */ /* 0x0005e40008000818 */
.L_x_24:
[----:B------:R-:W-:Y:S05]  /*0a80*/  @P2 BRA `(.L_x_26) ;  /* 0x0000000000282947 */ /* 0x000fea0003800000 */
[----:B--23--:R-:W2:Y:S02]  /*0a90*/  LDS R4, [UR24+0x8] ;  /* 0x00000818ff047984 */ /* 0x00cea40008000800 */
[----:B--2---:R-:W-:-:S05]  /*0aa0*/  LOP3.LUT R4, R4, 0x1800, RZ, 0xb8, !PT ;  /* 0x0000180004047812 */ /* 0x004fca00078eb8ff */
[----:B------:R3:W-:Y:S02]  /*0ab0*/  STS [UR24+0x8], R4 ;  /* 0x00000804ff007988 */ /* 0x0007e40008000818 */
.L_x_25:
[----:B------:R-:W-:Y:S05]  /*0ac0*/  @P2 BREAK B2 ;  /* 0x0000000000022942 */ /* 0x000fea0003800000 */
[----:B------:R-:W-:Y:S05]  /*0ad0*/  @P2 BRA `(.L_x_27) ;  /* 0x0000000000242947 */ /* 0x000fea0003800000 */
[----:B--23--:R-:W2:Y:S01]  /*0ae0*/  LDS R4, [UR24+0x8] ;  /* 0x00000818ff047984 */ /* 0x00cea20008000800 */
[----:B------:R-:W-:-:S05]  /*0af0*/  IMAD.MOV.U32 R5, RZ, RZ, 0x6000 ;  /* 0x00006000ff057424 */ /* 0x000fca00078e00ff */
[----:B--2---:R-:W-:-:S04]  /*0b00*/  LOP3.LUT R4, R4, 0x4000, R5, 0xd8, !PT ;  /* 0x0000400004047812 */ /* 0x004fc800078ed805 */
[----:B------:R-:W-:-:S05]  /*0b10*/  LOP3.LUT R4, R4, 0x400000, RZ, 0xb8, !PT ;  /* 0x0040000004047812 */ /* 0x000fca00078eb8ff */
[----:B------:R4:W-:Y:S02]  /*0b20*/  STS [UR24+0x8], R4 ;  /* 0x00000804ff007988 */ /* 0x0009e40008000818 */
.L_x_26:
[----:B------:R-:W-:Y:S05]  /*0b30*/  BSYNC B2 ;  /* 0x0000000000027941 */ /* 0x000fea0003800000 */
.L_x_23:
[----:B--234-:R-:W2:Y:S02]  /*0b40*/  @!P2 LDS R4, [UR24+0x8] ;  /* 0x00000818ff04a984 */ /* 0x01cea40008000800 */
[----:B--2---:R-:W-:-:S05]  /*0b50*/  @!P2 LOP3.LUT R4, R4, 0x8000, RZ, 0xb8, !PT ;  /* 0x000080000404a812 */ /* 0x004fca00078eb8ff */
[----:B------:R4:W-:Y:S02]  /*0b60*/  @!P2 STS [UR24+0x8], R4 ;  /* 0x00000804ff00a988 */ /* 0x0009e40008000818 */
.L_x_27:
[----:B------:R-:W-:Y:S05]  /*0b70*/  BSYNC B3 ;  /* 0x0000000000037941 */ /* 0x000fea0003800000 */
.L_x_22:
[----:B------:R-:W-:Y:S05]  /*0b80*/  WARPSYNC.ALL ;  /* 0x0000000000007948 */ /* 0x000fea0003800000 */
[----:B------:R-:W-:-:S04]  /*0b90*/  UIADD3 UR29, UR5, 0x80, URZ ;  /* 0x00000080051d7890 */ /* 0x000fc8000fffe03f */
[----:B------:R-:W-:-:S04]  /*0ba0*/  UIADD3 UR28, UP0, UR29, UR30, URZ ;  /* 0x0000001e1d1c7290 */ /* 0x000fc8000ff1e03f */
[----:B------:R-:W-:Y:S01]  /*0bb0*/  ULEA.HI.X.SX32 UR29, UR29, UR31, 0x1, UP0 ;  /* 0x0000001f1d1d7291 */ /* 0x000fe200080f0e3f */
[----:B------:R-:W-:Y:S11]  /*0bc0*/  @P0 BRA `(.L_x_28) ;  /* 0x0000000000280947 */ /* 0x000ff60003800000 */
[----:B--234-:R-:W2:Y:S01]  /*0bd0*/  S2R R4, SR_LANEID ;  /* 0x0000000000047919 */ /* 0x01cea20000000000 */
[----:B------:R-:W-:Y:S05]  /*0be0*/  WARPSYNC.ALL ;  /* 0x0000000000007948 */ /* 0x000fea0003800000 */
[----:B--2---:R-:W-:-:S05]  /*0bf0*/  IMAD.SHL.U32 R8, R4, 0x4, RZ ;  /* 0x0000000404087824 */ /* 0x004fca00078e00ff */
[----:B------:R-:W2:Y:S01]  /*0c00*/  LDS R7, [R8+UR24] ;  /* 0x0000001808077984 */ /* 0x000ea20008000800 */
[----:B------:R-:W-:-:S05]  /*0c10*/  IADD3 R4, P1, R8, UR28, RZ ;  /* 0x0000001c08047c10 */ /* 0x000fca000ff3e0ff */
[----:B------:R-:W-:-:S05]  /*0c20*/  IMAD.X R5, RZ, RZ, UR29, P1 ;  /* 0x0000001dff057e24 */ /* 0x000fca00088e06ff */
[----:B--2---:R2:W5:Y:S01]  /*0c30*/  ATOMG.E.EXCH.STRONG.GPU PT, RZ, [R4], R7 ;  /* 0x0000000704ff73a8 */ /* 0x00456200041ee100 */
[----:B------:R-:W-:-:S04]  /*0c40*/  DEPBAR {5,4,3,2,1,0} ;  /* 0x0000003f0000791a */ /* 0x000fc80000000000 */
[----:B------:R2:W-:Y:S01]  /*0c50*/  UTMACCTL.IV [UR28] ;  /* 0x000000001c0079b9 */ /* 0x0005e20008000000 */
[----:B------:R-:W-:Y:S01]  /*0c60*/  NOP ;  /* 0x0000000000007918 */ /* 0x000fe20000000000 */
.L_x_28:
[----:B------:R-:W-:Y:S05]  /*0c70*/  @P0 BRA `(.L_x_29) ;  /* 0x00000000000c0947 */ /* 0x000fea0003800000 */
[----:B------:R0:W-:Y:S01]  /*0c80*/  UTMACMDFLUSH ;  /* 0x00000000000079b7 */ /* 0x0001e20000000000 */
[----:B------:R-:W-:Y:S05]  /*0c90*/  @P0 BRA `(.L_x_29) ;  /* 0x0000000000040947 */ /* 0x000fea0003800000 */
[----:B------:R-:W-:-:S04]  /*0ca0*/  DEPBAR.LE SB0, 0x0 ;  /* 0x000080000000791a */ /* 0x000fc80000000000 */
.L_x_29:
[----:B------:R-:W-:Y:S05]  /*0cb0*/  WARPSYNC.ALL ;  /* 0x0000000000007948 */ /* 0x000fea0003800000 */
[----:B-----5:R-:W-:Y:S06]  /*0cc0*/  BAR.SYNC.DEFER_BLOCKING 0x0 ;  /* 0x0000000000007b1d */ /* 0x020fec0000010000 */
[----:B------:R-:W-:Y:S02]  /*0cd0*/  BSSY B3, `(.L_x_30) ;  /* 0x000000b000037945 */ /* 0x000fe40003800000 */
[----:B------:R-:W-:Y:S06]  /*0ce0*/  BAR.SYNC.DEFER_BLOCKING 0x0 ;  /* 0x0000000000007b1d */ /* 0x000fec0000010000 */
[----:B------:R1:W-:Y:S01]  /*0cf0*/  @!P0 STS [R12], RZ ;  /* 0x000000ff0c008388 */ /* 0x0003e20000000800 */
[----:B------:R-:W-:Y:S01]  /*0d00*/  NOP ;  /* 0x0000000000007918 */ /* 0x000fe20000000000 */
[----:B------:R-:W-:Y:S05]  /*0d10*/  @P2 BRA `(.L_x_31) ;  /* 0x0000000000182947 */ /* 0x000fea0003800000 */
[----:B--234-:R-:W2:Y:S01]  /*0d20*/  LDS R4, [UR24+0x8] ;  /* 0x00000818ff047984 */ /* 0x01cea20008000800 */
[----:B------:R-:W3:Y:S01]  /*0d30*/  LDC.64 R8, c[0x0][0x220] ;  /* 0x00008800ff087b82 */ /* 0x000ee20000000a00 */
[----:B------:R-:W-:Y:S02]  /*0d40*/  IMAD.MOV.U32 R5, RZ, RZ, 0x70 ;  /* 0x00000070ff057424 */ /* 0x000fe400078e00ff */
[----:B---3--:R3:W-:Y:S03]  /*0d50*/  STS.64 [UR24], R8 ;  /* 0x00000008ff007988 */ /* 0x0087e60008000a18 */
[----:B--2---:R-:W-:-:S05]  /*0d60*/  LOP3.LUT R4, R4, 0x10, R5, 0xd8, !PT ;  /* 0x0000001004047812 */ /* 0x004fca00078ed805 */
[----:B------:R3:W-:Y:S02]  /*0d70*/  STS [UR24+0x8], R4 ;  /* 0x00000804ff007988 */ /* 0x0007e40008000818 */
.L_x_31:
[----:B--2---:R-:W-:Y:S05]  /*0d80*/  BSYNC B3 ;  /* 0x0000000000037941 */ /* 0x004fea0003800000 */
.L_x_30:
[----:B------:R-:W-:Y:S04]  /*0d90*/  BSSY B4, `(.L_x_32) ;  /* 0x0000011000047945 */ /* 0x000fe80003800000 */
[----:B------:R-:W-:Y:S04]  /*0da0*/  BSSY B3, `(.L_x_33) ;  /* 0x000000e000037945 */ /* 0x000fe80003800000 */
[----:B------:R-:W-:Y:S05]  /*0db0*/  @P2 BRA `(.L_x_34) ;  /* 0x0000000000242947 */ /* 0x000fea0003800000 */
[----:B---34-:R-:W2:Y:S01]  /*0dc0*/  LDS R4, [UR24+0x34] ;  /* 0x00003418ff047984 */ /* 0x018ea20008000800 */
[----:B------:R-:W-:-:S05]  /*0dd0*/  IMAD.MOV.U32 R5, RZ, RZ, 0x3f000000 ;  /* 0x3f000000ff057424 */ /* 0x000fca00078e00ff */
[----:B--2---:R-:W-:-:S05]  /*0de0*/  LOP3.LUT R4, R4, 0xff000000, R5, 0xb8, !PT ;  /* 0xff00000004047812 */ /* 0x004fca00078eb805 */
[----:B------:R2:W-:Y:S01]  /*0df0*/  STS [UR24+0x34], R4 ;  /* 0x00003404ff007988 */ /* 0x0005e20008000818 */
[----:B------:R-:W-:Y:S05]  /*0e00*/  @P2 BRA `(.L_x_35) ;  /* 0x00000000001c2947 */ /* 0x000fea0003800000 */
[----:B--2---:R-:W2:Y:S01]  /*0e10*/  LDS R4, [UR24+0x38] ;  /* 0x00003818ff047984 */ /* 0x004ea20008000800 */
[----:B------:R-:W-:-:S05]  /*0e20*/  IMAD.MOV.U32 R5, RZ, RZ, 0x7f ;  /* 0x0000007fff057424 */ /* 0x000fca00078e00ff */
[----:B--2---:R-:W-:-:S05]  /*0e30*/  LOP3.LUT R4, R4, 0xff, R5, 0xb8, !PT ;  /* 0x000000ff04047812 */ /* 0x004fca00078eb805 */
[----:B------:R2:W-:Y:S02]  /*0e40*/  STS [UR24+0x38], R4 ;  /* 0x00003804ff007988 */ /* 0x0005e40008000818 */
.L_x_34:
[----:B------:R-:W-:Y:S05]  /*0e50*/  @P2 BREAK B3 ;  /* 0x0000000000032942 */ /* 0x000fea0003800000 */
[----:B------:R-:W-:Y:S05]  /*0e60*/  @P2 BRA `(.L_x_36) ;  /* 0x00000000000c2947 */ /* 0x000fea0003800000 */
[----:B------:R1:W-:Y:S02]  /*0e70*/  STS [UR24+0x20], R0 ;  /* 0x00002000ff007988 */ /* 0x0003e40008000818 */
.L_x_35:
[----:B------:R-:W-:Y:S05]  /*0e80*/  BSYNC B3 ;  /* 0x0000000000037941 */ /* 0x000fea0003800000 */
.L_x_33:
[----:B------:R1:W-:Y:S02]  /*0e90*/  @!P2 STS [UR24+0x24], R6 ;  /* 0x00002406ff00a988 */ /* 0x0003e40008000818 */
.L_x_36:
[----:B------:R-:W-:Y:S05]  /*0ea0*/  BSYNC B4 ;  /* 0x0000000000047941 */ /* 0x000fea0003800000 */
.L_x_32:
[----:B------:R-:W-:Y:S05]  /*0eb0*/  WARPSYNC.ALL ;  /* 0x0000000000007948 */ /* 0x000fea0003800000 */
[----:B------:R-:W-:Y:S04]  /*0ec0*/  BSSY B4, `(.L_x_37) ;  /* 0x000000e000047945 */ /* 0x000fe80003800000 */
[----:B------:R-:W-:Y:S05]  /*0ed0*/  @P2 BRA `(.L_x_38) ;  /* 0x0000000000302947 */ /* 0x000fea0003800000 */
[----:B--234-:R-:W2:Y:S01]  /*0ee0*/  LDS R4, [UR24+0x34] ;  /* 0x00003418ff047984 */ /* 0x01cea20008000800 */
[----:B------:R-:W3:Y:S03]  /*0ef0*/  LDC.64 R8, c[0x0][0x248] ;  /* 0x00009200ff087b82 */ /* 0x000ee60000000a00 */
[----:B-1----:R-:W1:Y:S01]  /*0f00*/  LDS R0, [UR24+0x1c] ;  /* 0x00001c18ff007984 */ /* 0x002e620008000800 */
[C---:B---3--:R-:W-:Y:S01]  /*0f10*/  SHF.L.U64.HI R6, R8.reuse, 0x1, R9 ;  /* 0x0000000108067819 */ /* 0x048fe20000010209 */
[----:B------:R-:W-:-:S03]  /*0f20*/  IMAD.SHL.U32 R5, R8, 0x2, RZ ;  /* 0x0000000208057824 */ /* 0x000fc600078e00ff */
[--C-:B------:R-:W-:Y:S02]  /*0f30*/  SHF.R.U32.HI R7, RZ, 0x4, R6.reuse ;  /* 0x00000004ff077819 */ /* 0x100fe40000011606 */
[----:B------:R-:W-:-:S05]  /*0f40*/  SHF.R.U64 R5, R5, 0x4, R6 ;  /* 0x0000000405057819 */ /* 0x000fca0000001206 */
[----:B------:R3:W-:Y:S01]  /*0f50*/  STS [UR24+0xc], R5 ;  /* 0x00000c05ff007988 */ /* 0x0007e20008000818 */
[----:B--2---:R-:W-:Y:S02]  /*0f60*/  LOP3.LUT R4, R4, 0x7, RZ, 0xb8, !PT ;  /* 0x0000000704047812 */ /* 0x004fe400078eb8ff */
[----:B-1----:R-:W-:-:S03]  /*0f70*/  LOP3.LUT R0, R0, 0xf, R7, 0xb8, !PT ;  /* 0x0000000f00007812 */ /* 0x002fc600078eb807 */
[----:B------:R3:W-:Y:S04]  /*0f80*/  STS [UR24+0x34], R4 ;  /* 0x00003404ff007988 */ /* 0x0007e80008000818 */
[----:B------:R3:W-:Y:S02]  /*0f90*/  STS [UR24+0x1c], R0 ;  /* 0x00001c00ff007988 */ /* 0x0007e40008000818 */
.L_x_38:
[----:B------:R-:W-:Y:S05]  /*0fa0*/  BSYNC B4 ;  /* 0x0000000000047941 */ /* 0x000fea0003800000 */
.L_x_37:
[----:B------:R-:W-:Y:S04]  /*0fb0*/  BSSY B4, `(.L_x_39) ;  /* 0x000001a000047945 */ /* 0x000fe80003800000 */
[----:B------:R-:W-:Y:S04]  /*0fc0*/  BSSY B5, `(.L_x_40) ;  /* 0x0000015000057945 */ /* 0x000fe80003800000 */
[----:B------:R-:W-:Y:S05]  /*0fd0*/  @P2 BRA `(.L_x_41) ;  /* 0x0000000000202947 */ /* 0x000fea0003800000 */
[----:B-1-3--:R-:W1:Y:S02]  /*0fe0*/  LDS R0, [UR24+0x34] ;  /* 0x00003418ff007984 */ /* 0x00ae640008000800 */
[----:B-1----:R-:W-:-:S05]  /*0ff0*/  LOP3.LUT R0, R0, 0x38, RZ, 0xb8, !PT ;  /* 0x0000003800007812 */ /* 0x002fca00078eb8ff */
[----:B------:R1:W-:Y:S01]  /*1000*/  STS [UR24+0x34], R0 ;  /* 0x00003400ff007988 */ /* 0x0003e20008000818 */
[----:B------:R-:W-:Y:S05]  /*1010*/  @P2 BRA `(.L_x_42) ;  /* 0x0000000000202947 */ /* 0x000fea0003800000 */
[----:B-1----:R-:W1:Y:S01]  /*1020*/  LDS R0, [UR24+0x8] ;  /* 0x00000818ff007984 */ /* 0x002e620008000800 */
[----:B------:R-:W-:-:S05]  /*1030*/  IMAD.MOV.U32 R5, RZ, RZ, 0x780 ;  /* 0x00000780ff057424 */ /* 0x000fca00078e00ff */
[----:B-1----:R-:W-:-:S05]  /*1040*/  LOP3.LUT R0, R0, 0x500, R5, 0xd8, !PT ;  /* 0x0000050000007812 */ /* 0x002fca00078ed805 */
[----:B------:R1:W-:Y:S02]  /*1050*/  STS [UR24+0x8], R0 ;  /* 0x00000800ff007988 */ /* 0x0003e40008000818 */
.L_x_41:
[----:B------:R-:W-:Y:S05]  /*1060*/  @P2 BRA `(.L_x_43) ;  /* 0x0000000000282947 */ /* 0x000fea0003800000 */
[----:B-1-3--:R-:W1:Y:S02]  /*1070*/  LDS R0, [UR24+0x8] ;  /* 0x00000818ff007984 */ /* 0x00ae640008000800 */
[----:B-1----:R-:W-:-:S05]  /*1080*/  LOP3.LUT R0, R0, 0x1800, RZ, 0xb8, !PT ;  /* 0x0000180000007812 */ /* 0x002fca00078eb8ff */
[----:B------:R3:W-:Y:S02]  /*1090*/  STS [UR24+0x8], R0 ;  /* 0x00000800ff007988 */ /* 0x0007e40008000818 */
.L_x_42:
[----:B------:R-:W-:Y:S05]  /*10a0*/  @P2 BREAK B5 ;  /* 0x0000000000052942 */ /* 0x000fea0003800000 */
[----:B------:R-:W-:Y:S05]  /*10b0*/  @P2 BRA `(.L_x_44) ;  /* 0x0000000000242947 */ /* 0x000fea0003800000 */
[----:B-1-3--:R-:W1:Y:S01]  /*10c0*/  LDS R0, [UR24+0x8] ;  /* 0x00000818ff007984 */ /* 0x00ae620008000800 */
[----:B------:R-:W-:-:S05]  /*10d0*/  IMAD.MOV.U32 R5, RZ, RZ, 0x6000 ;  /* 0x00006000ff057424 */ /* 0x000fca00078e00ff */
[----:B-1----:R-:W-:-:S04]  /*10e0*/  LOP3.LUT R0, R0, 0x6000, R5, 0xd8, !PT ;  /* 0x0000600000007812 */ /* 0x002fc800078ed805 */
[----:B------:R-:W-:-:S05]  /*10f0*/  LOP3.LUT R0, R0, 0x400000, RZ, 0xb8, !PT ;  /* 0x0040000000007812 */ /* 0x000fca00078eb8ff */
[----:B------:R1:W-:Y:S02]  /*1100*/  STS [UR24+0x8], R0 ;  /* 0x00000800ff007988 */ /* 0x0003e40008000818 */
.L_x_43:
[----:B------:R-:W-:Y:S05]  /*1110*/  BSYNC B5 ;  /* 0x0000000000057941 */ /* 0x000fea0003800000 */
.L_x_40:
[----:B-1-3--:R-:W1:Y:S02]  /*1120*/  @!P2 LDS R0, [UR24+0x8] ;  /* 0x00000818ff00a984 */ /* 0x00ae640008000800 */
[----:B-1----:R-:W-:-:S05]  /*1130*/  @!P2 LOP3.LUT R0, R0, 0x8000, RZ, 0xb8, !PT ;  /* 0x000080000000a812 */ /* 0x002fca00078eb8ff */
[----:B------:R1:W-:Y:S02]  /*1140*/  @!P2 STS [UR24+0x8], R0 ;  /* 0x00000800ff00a988 */ /* 0x0003e40008000818 */
.L_x_44:
[----:B------:R-:W-:Y:S05]  /*1150*/  BSYNC B4 ;  /* 0x0000000000047941 */ /* 0x000fea0003800000 */
.L_x_39:
[----:B------:R-:W-:Y:S05]  /*1160*/  WARPSYNC.ALL ;  /* 0x0000000000007948 */ /* 0x000fea0003800000 */
[----:B------:R1:W-:Y:S01]  /*1170*/  STL [R1], RZ ;  /* 0x000000ff01007387 */ /* 0x0003e20000100800 */
[----:B------:R-:W-:Y:S01]  /*1180*/  UIADD3 UR5, UR5, 0x100, URZ ;  /* 0x0000010005057890 */ /* 0x000fe2000fffe03f */
[----:B------:R-:W-:Y:S02]  /*1190*/  ISETP.GE.AND P1, PT, R13, 0x1, PT ;  /* 0x000000010d00780c */ /* 0x000fe40003f26270 */
[----:B------:R-:W-:Y:S01]  /*11a0*/  CS2R R24, SRZ ;  /* 0x0000000000187805 */ /* 0x000fe2000001ff00 */
[----:B------:R1:W-:Y:S01]  /*11b0*/  STL [R1+0x4], RZ ;  /* 0x000004ff01007387 */ /* 0x0003e20000100800 */
[----:B------:R-:W-:Y:S01]  /*11c0*/  UIADD3 UR30, UP0, UR5, UR30, URZ ;  /* 0x0000001e051e7290 */ /* 0x000fe2000ff1e03f */
[----:B------:R-:W-:-:S02]  /*11d0*/  CS2R R26, SRZ ;  /* 0x00000000001a7805 */ /* 0x000fc4000001ff00 */
[----:B------:R-:W-:Y:S01]  /*11e0*/  CS2R R28, SRZ ;  /* 0x00000000001c7805 */ /* 0x000fe2000001ff00 */
[----:B------:R1:W-:Y:S01]  /*11f0*/  STL [R1+0x8], RZ ;  /* 0x000008ff01007387 */ /* 0x0003e20000100800 */
[----:B------:R-:W-:Y:S01]  /*1200*/  ULEA.HI.X.SX32 UR31, UR5, UR31, 0x1, UP0 ;  /* 0x0000001f051f7291 */ /* 0x000fe200080f0e3f */
[----:B------:R-:W-:Y:S02]  /*1210*/  CS2R R30, SRZ ;  /* 0x00000000001e7805 */ /* 0x000fe4000001ff00 */
[----:B------:R-:W-:Y:S01]  /*1220*/  CS2R R32, SRZ ;  /* 0x0000000000207805 */ /* 0x000fe2000001ff00 */
[----:B------:R1:W-:Y:S01]  /*1230*/  STL [R1+0xc], RZ ;  /* 0x00000cff01007387 */ /* 0x0003e20000100800 */
[----:B------:R-:W-:Y:S02]  /*1240*/  CS2R R34, SRZ ;  /* 0x0000000000227805 */ /* 0x000fe4000001ff00 */
[----:B------:R-:W-:Y:S02]  /*1250*/  CS2R R36, SRZ ;  /* 0x0000000000247805 */ /* 0x000fe4000001ff00 */
[----:B------:R-:W-:Y:S01]  /*1260*/  CS2R R38, SRZ ;  /* 0x0000000000267805 */ /* 0x000fe2000001ff00 */
[----:B------:R1:W-:Y:S01]  /*1270*/  STL [R1+0x10], RZ ;  /* 0x000010ff01007387 */ /* 0x0003e20000100800 */
[----:B------:R-:W-:-:S02]  /*1280*/  CS2R R40, SRZ ;  /* 0x0000000000287805 */ /* 0x000fc4000001ff00 */
        /* <DEDUP_REMOVED lines=55> */
[----:B------:R-:W-:-:S03]  /*1600*/  CS2R R124, SRZ ;  /* 0x00000000007c7805 */ /* 0x000fc6000001ff00 */
[----:B------:R1:W-:Y:S04]  /*1610*/  STL [R1+0x4c], RZ ;  /* 0x00004cff01007387 */ /* 0x0003e80000100800 */
        /* <DEDUP_REMOVED lines=107> */
[----:B------:R1:W-:Y:S01]  /*1cd0*/  STL [R1+0x1fc], RZ ;  /* 0x0001fcff01007387 */ /* 0x0003e20000100800 */
[----:B------:R-:W-:Y:S05]  /*1ce0*/  @P0 BRA `(.L_x_45) ;  /* 0x0000000000280947 */ /* 0x000fea0003800000 */
[----:B-1-3--:R-:W1:Y:S01]  /*1cf0*/  S2R R0, SR_LANEID ;  /* 0x0000000000007919 */ /* 0x00ae620000000000 */
[----:B------:R-:W-:Y:S05]  /*1d00*/  WARPSYNC.ALL ;  /* 0x0000000000007948 */ /* 0x000fea0003800000 */
[----:B-1----:R-:W-:-:S05]  /*1d10*/  IMAD.SHL.U32 R0, R0, 0x4, RZ ;  /* 0x0000000400007824 */ /* 0x002fca00078e00ff */
[----:B------:R-:W1:Y:S01]  /*1d20*/  LDS R7, [R0+UR24] ;  /* 0x0000001800077984 */ /* 0x000e620008000800 */
[----:B--2-4-:R-:W-:-:S05]  /*1d30*/  IADD3 R4, P3, R0, UR30, RZ ;  /* 0x0000001e00047c10 */ /* 0x014fca000ff7e0ff */
[----:B------:R-:W-:-:S05]  /*1d40*/  IMAD.X R5, RZ, RZ, UR31, P3 ;  /* 0x0000001fff057e24 */ /* 0x000fca00098e06ff */
[----:B-1----:R1:W5:Y:S01]  /*1d50*/  ATOMG.E.EXCH.STRONG.GPU PT, RZ, [R4], R7 ;  /* 0x0000000704ff73a8 */ /* 0x00236200041ee100 */
[----:B------:R-:W-:-:S04]  /*1d60*/  DEPBAR {5,4,3,2,1,0} ;  /* 0x0000003f0000791a */ /* 0x000fc80000000000 */
[----:B------:R1:W-:Y:S01]  /*1d70*/  UTMACCTL.IV [UR30] ;  /* 0x000000001e0079b9 */ /* 0x0003e20008000000 */
[----:B------:R-:W-:Y:S01]  /*1d80*/  NOP ;  /* 0x0000000000007918 */ /* 0x000fe20000000000 */
.L_x_45:
[----:B------:R-:W-:Y:S05]  /*1d90*/  @P0 BRA `(.L_x_46) ;  /* 0x00000000000c0947 */ /* 0x000fea0003800000 */
[----:B------:R0:W-:Y:S01]  /*1da0*/  UTMACMDFLUSH ;  /* 0x00000000000079b7 */ /* 0x0001e20000000000 */
[----:B------:R-:W-:Y:S05]  /*1db0*/  @P0 BRA `(.L_x_46) ;  /* 0x0000000000040947 */ /* 0x000fea0003800000 */
[----:B------:R-:W-:-:S04]  /*1dc0*/  DEPBAR.LE SB0, 0x0 ;  /* 0x000080000000791a */ /* 0x000fc80000000000 */
.L_x_46:
[----:B------:R-:W-:Y:S05]  /*1dd0*/  WARPSYNC.ALL ;  /* 0x0000000000007948 */ /* 0x000fea0003800000 */
[----:B-----5:R-:W-:Y:S01]  /*1de0*/  BAR.SYNC.DEFER_BLOCKING 0x0 ;  /* 0x0000000000007b1d */ /* 0x020fe20000010000 */
[----:B------:R-:W-:Y:S01]  /*1df0*/  USHF.L.U32 UR15, UR25, 0x8, URZ ;  /* 0x00000008190f7899 */ /* 0x000fe2000800063f */
[----:B------:R-:W-:Y:S01]  /*1e00*/  CS2R R126, SRZ ;  /* 0x00000000007e7805 */ /* 0x000fe2000001ff00 */
[----:B------:R-:W-:Y:S01]  /*1e10*/  USHF.L.U32 UR11, UR32, 0x7, URZ ;  /* 0x00000007200b7899 */ /* 0x000fe2000800063f */
[----:B------:R-:W-:Y:S02]  /*1e20*/  CS2R R128, SRZ ;  /* 0x0000000000807805 */ /* 0x000fe4000001ff00 */
[----:B------:R-:W-:Y:S01]  /*1e30*/  CS2R R130, SRZ ;  /* 0x0000000000827805 */ /* 0x000fe2000001ff00 */
[----:B------:R-:W-:Y:S01]  /*1e40*/  VOTEU.ALL UP0, P2 ;  /* 0x00000000003f7886 */ /* 0x000fe20001000000 */
[----:B------:R-:W-:Y:S01]  /*1e50*/  UMOV UR6, 0x1 ;  /* 0x0000000100067882 */ /* 0x000fe20000000000 */
[----:B------:R-:W-:Y:S01]  /*1e60*/  VOTEU.ALL UP1, P2 ;  /* 0x00000000003f7886 */ /* 0x000fe20001020000 */
[----:B------:R-:W-:Y:S01]  /*1e70*/  VOTEU.ALL UP2, P2 ;  /* 0x00000000003f7886 */ /* 0x000fe20001040000 */
[----:B------:R-:W-:Y:S01]  /*1e80*/  CS2R R132, SRZ ;  /* 0x0000000000847805 */ /* 0x000fe2000001ff00 */
[----:B------:R-:W-:-:S04]  /*1e90*/  @!UP0 UIADD3 UR8, -UR6, 0x100000, URZ ;  /* 0x0010000006088890 */ /* 0x000fc8000fffe13f */
[----:B------:R-:W-:Y:S02]  /*1ea0*/  @!UP0 USHF.L.U32 UR9, UR8, 0xb, URZ ;  /* 0x0000000b08098899 */ /* 0x000fe4000800063f */
[----:B------:R-:W-:Y:S01]  /*1eb0*/  @!UP0 USHF.L.U32 UR8, UR8, 0x1, URZ ;  /* 0x0000000108088899 */ /* 0x000fe2000800063f */
        /* <DEDUP_REMOVED lines=9> */
[----:B------:R-:W-:Y:S01]  /*1f50*/  VOTEU.ALL UP0, P2 ;  /* 0x00000000003f7886 */ /* 0x000fe20001000000 */
[----:B------:R-:W-:Y:S02]  /*1f60*/  CS2R R140, SRZ ;  /* 0x00000000008c7805 */ /* 0x000fe4000001ff00 */
[----:B------:R-:W-:Y:S02]  /*1f70*/  CS2R R142, SRZ ;  /* 0x00000000008e7805 */ /* 0x000fe4000001ff00 */
[----:B------:R-:W-:Y:S02]  /*1f80*/  CS2R R144, SRZ ;  /* 0x0000000000907805 */ /* 0x000fe4000001ff00 */
[----:B------:R-:W-:-:S02]  /*1f90*/  CS2R R146, SRZ ;  /* 0x0000000000927805 */ /* 0x000fc4000001ff00 */
[----:B------:R-:W-:Y:S02]  /*1fa0*/  CS2R R148, SRZ ;  /* 0x0000000000947805 */ /* 0x000fe4000001ff00 */
[----:B------:R-:W-:Y:S01]  /*1fb0*/  CS2R R150, SRZ ;  /* 0x0000000000967805 */ /* 0x000fe2000001ff00 */
[----:B------:R-:W2:Y:S02]  /*1fc0*/  FENCE.VIEW.ASYNC.S ;  /* 0x00000000000073c6 */ /* 0x000ea40000000000 */
[----:B--2---:R2:W3:Y:S02]  /*1fd0*/  @!UP0 SYNCS.EXCH.64 URZ, [UR24+0x12000], UR8 ;  /* 0x01200008183f85b2 */ /* 0x0044e40008000100 */
[----:B---3--:R-:W-:Y:S06]  /*1fe0*/  BAR.SYNC.DEFER_BLOCKING 0x0 ;  /* 0x0000000000007b1d */ /* 0x008fec0000010000 */
[----:B------:R2:W3:Y:S02]  /*1ff0*/  @!UP1 SYNCS.EXCH.64 URZ, [UR24+0x12008], UR12 ;  /* 0x0120080c183f95b2 */ /* 0x0004e40008000100 */
[----:B---3--:R-:W-:Y:S06]  /*2000*/  BAR.SYNC.DEFER_BLOCKING 0x0 ;  /* 0x0000000000007b1d */ /* 0x008fec0000010000 */
[----:B------:R2:W3:Y:S01]  /*2010*/  @!UP2 SYNCS.EXCH.64 URZ, [UR24+0x12010], UR6 ;  /* 0x01201006183fa5b2 */ /* 0x0004e20008000100 */
[----:B------:R-:W-:Y:S05]  /*2020*/  @!P1 BRA `(.L_x_47) ;  /* 0x0000001800989947 */ /* 0x000fea0003800000 */
[----:B------:R1:W-:Y:S01]  /*2030*/  STL [R1], RZ ;  /* 0x000000ff01007387 */ /* 0x0003e20000100800 */
[----:B------:R-:W-:Y:S02]  /*2040*/  CS2R R24, SRZ ;  /* 0x0000000000187805 */ /* 0x000fe4000001ff00 */
        /* <DEDUP_REMOVED lines=83> */
[----:B------:R-:W-:Y:S01]  /*2580*/  CS2R R150, SRZ ;  /* 0x0000000000967805 */ /* 0x000fe2000001ff00 */
[----:B------:R-:W-:Y:S01]  /*2590*/  UMOV UR5, URZ ;  /* 0x0000003f00057c82 */ /* 0x000fe20008000000 */
[----:B------:R-:W-:Y:S01]  /*25a0*/  UMOV UR10, URZ ;  /* 0x0000003f000a7c82 */ /* 0x000fe20008000000 */
        /* <DEDUP_REMOVED lines=105> */
[----:B------:R1:W-:Y:S02]  /*2c40*/  STL [R1+0x1fc], RZ ;  /* 0x0001fcff01007387 */ /* 0x0003e40000100800 */
.L_x_49:
[----:B---3--:R-:W-:Y:S01]  /*2c50*/  BAR.SYNC.DEFER_BLOCKING 0x0 ;  /* 0x0000000000007b1d */ /* 0x008fe20000010000 */
[----:B------:R-:W-:Y:S01]  /*2c60*/  ULEA UR18, UR5, UR24, 0x3 ;  /* 0x0000001805127291 */ /* 0x000fe2000f8e183f */
[----:B-1----:R-:W-:Y:S01]  /*2c70*/  @!P2 IMAD.MOV.U32 R0, RZ, RZ, 0x6000 ;  /* 0x00006000ff00a424 */ /* 0x002fe200078e00ff */
[----:B------:R-:W-:Y:S01]  /*2c80*/  ELECT P0, URZ, PT ;  /* 0x00000000003f782f */ /* 0x000fe20003800000 */
[----:B--2---:R-:W-:-:S03]  /*2c90*/  ULEA UR8, UR5, UR24, 0xd ;  /* 0x0000001805087291 */ /* 0x004fc6000f8e683f */
[----:B------:R-:W-:Y:S02]  /*2ca0*/  ISETP.LT.U32.AND P0, PT, R2, 0x20, P0 ;  /* 0x000000200200780c */ /* 0x000fe40000701070 */
[----:B------:R-:W-:Y:S01]  /*2cb0*/  ELECT P1, URZ, PT ;  /* 0x00000000003f782f */ /* 0x000fe20003820000 */
[----:B------:R-:W-:-:S03]  /*2cc0*/  UIADD3 UR8, UR8, 0xc000, URZ ;  /* 0x0000c00008087890 */ /* 0x000fc6000fffe03f */
[----:B------:R-:W-:Y:S01]  /*2cd0*/  ISETP.LT.U32.AND P1, PT, R2, 0x20, P1 ;  /* 0x000000200200780c */ /* 0x000fe20000f21070 */
[----:B------:R-:W-:Y:S01]  /*2ce0*/  ULEA UR12, UR5, UR24, 0xe ;  /* 0x00000018050c7291 */ /* 0x000fe2000f8e703f */
[----:B------:R-:W-:-:S05]  /*2cf0*/  UMOV UR14, UR10 ;  /* 0x0000000a000e7c82 */ /* 0x000fca0008000000 */
[----:B------:R-:W-:Y:S01]  /*2d00*/  VOTEU.ANY UP0, P0 ;  /* 0x00000000003f7886 */ /* 0x000fe20000000100 */
[----:B------:R-:W-:Y:S01]  /*2d10*/  VOTEU.ANY UP2, P0 ;  /* 0x00000000003f7886 */ /* 0x000fe20000040100 */
[----:B------:R1:W-:Y:S03]  /*2d20*/  @!P2 SYNCS.ARRIVE.TRANS64 RZ, [UR18+0x12000], R0 ;  /* 0x01200000ffffa9a7 */ /* 0x0003e60008000012 */
[----:B------:R-:W-:Y:S01]  /*2d30*/  @UP0 UIADD3 UR9, UR18, 0x12000, URZ ;  /* 0x0001200012090890 */ /* 0x000fe2000fffe03f */
[----:B------:R-:W-:Y:S01]  /*2d40*/  @UP0 UMOV UR6, UR26 ;  /* 0x0000001a00060c82 */ /* 0x000fe20008000000 */
[----:B------:R-:W-:Y:S01]  /*2d50*/  @UP0 UMOV UR7, UR27 ;  /* 0x0000001b00070c82 */ /* 0x000fe20008000000 */
[----:B------:R-:W-:Y:S01]  /*2d60*/  BAR.SYNC.DEFER_BLOCKING 0x0 ;  /* 0x0000000000007b1d */ /* 0x000fe20000010000 */
[----:B-1----:R-:W-:-:S05]  /*2d70*/  IMAD.U32 R0, RZ, RZ, UR4 ;  /* 0x00000004ff007e24 */ /* 0x002fca000f8e00ff */
[----:B------:R-:W-:Y:S01]  /*2d80*/  VOTEU.ANY UP1, P1 ;  /* 0x00000000003f7886 */ /* 0x000fe20000820100 */
[----:B------:R-:W-:Y:S01]  /*2d90*/  VOTEU.ANY UP3, P1 ;  /* 0x00000000003f7886 */ /* 0x000fe20000860100 */
[----:B------:R-:W-:-:S03]  /*2da0*/  SHF.L.U32 R0, R0, 0x1f, RZ ;  /* 0x0000001f00007819 */ /* 0x000fc600000006ff */
[----:B------:R-:W-:Y:S01]  /*2db0*/  @UP1 UIADD3 UR13, UR18, 0x12000, URZ ;  /* 0x00012000120d1890 */ /* 0x000fe2000fffe03f */
[----:B------:R-:W-:Y:S01]  /*2dc0*/  @UP1 UMOV UR16, UR28 ;  /* 0x0000001c00101c82 */ /* 0x000fe20008000000 */
[----:B------:R-:W-:Y:S01]  /*2dd0*/  @UP1 UMOV UR17, UR29 ;  /* 0x0000001d00111c82 */ /* 0x000fe20008000000 */
[----:B------:R1:W-:Y:S01]  /*2de0*/  @UP2 UTMALDG.2D [UR8], [UR6] ;  /* 0x00000008060025b4 */ /* 0x0003e20008008000 */
[----:B------:R2:W-:Y:S06]  /*2df0*/  MEMBAR.ALL.CTA ;  /* 0x0000000000007992 */ /* 0x0005ec0000008000 */
[----:B--2---:R-:W2:Y:S02]  /*2e00*/  FENCE.VIEW.ASYNC.S ;  /* 0x00000000000073c6 */ /* 0x004ea40000000000 */
[----:B--2---:R-:W-:Y:S06]  /*2e10*/  BAR.SYNC.DEFER_BLOCKING 0x0 ;  /* 0x0000000000007b1d */ /* 0x004fec0000010000 */
[----:B------:R1:W-:Y:S02]  /*2e20*/  @UP3 UTMALDG.2D [UR12], [UR16] ;  /* 0x0000000c100035b4 */ /* 0x0003e40008008000 */
[----:B------:R-:W-:Y:S06]  /*2e30*/  BAR.SYNC.DEFER_BLOCKING 0x0 ;  /* 0x0000000000007b1d */ /* 0x000fec0000010000 */
[----:B------:R-:W2:Y:S02]  /*2e40*/  SYNCS.PHASECHK.TRANS64.TRYWAIT P0, [UR18+0x12000], R0 ;  /* 0x01200000ff0075a7 */ /* 0x000ea40008000152 */
[----:B-12---:R-:W-:Y:S05]  /*2e50*/  @!P0 BRA `(.L_x_48) ;  /* 0x00000020003c8947 */ /* 0x006fea0003800000 */
.L_x_50:
[----:B------:R-:W-:Y:S01]  /*2e60*/  STL.64 [R1+0x268], R150 ;  /* 0x0002689601007387 */ /* 0x000fe20000100a00 */
[----:B------:R-:W-:Y:S01]  /*2e70*/  USHF.R.U32.HI UR6, URZ, 0x4, UR12 ;  /* 0x000000043f067899 */ /* 0x000fe2000801160c */
[----:B------:R-:W1:Y:S02]  /*2e80*/  LDC R0, c[0x0][0x230] ;  /* 0x00008c00ff007b82 */ /* 0x000e640000000800 */
[----:B------:R-:W-:Y:S04]  /*2e90*/  STL.64 [R1+0x260], R148 ;  /* 0x0002609401007387 */ /* 0x000fe80000100a00 */
        /* <DEDUP_REMOVED lines=11> */
[----:B------:R2:W-:Y:S04]  /*2f50*/  STL.64 [R1+0x200], R124 ;  /* 0x0002007c01007387 */ /* 0x0005e80000100a00 */
[----:B--2---:R-:W2:Y:S04]  /*2f60*/  LDL.LU.64 R124, [R1] ;  /* 0x00000000017c7983 */ /* 0x004ea80000300a00 */
[----:B------:R-:W2:Y:S04]  /*2f70*/  LDL.LU.64 R126, [R1+0x8] ;  /* 0x00000800017e7983 */ /* 0x000ea80000300a00 */
        /* <DEDUP_REMOVED lines=61> */
[----:B------:R-:W2:Y:S01]  /*3350*/  LDL.LU.64 R250, [R1+0x1f8] ;  /* 0x0001f80001fa7983 */ /* 0x000ea20000300a00 */
[----:B------:R-:W-:-:S02]  /*3360*/  USHF.R.U32.HI UR16, URZ, 0x4, UR8 ;  /* 0x000000043f107899 */ /* 0x000fc40008011608 */
[----:B------:R-:W-:Y:S02]  /*3370*/  USGXT.U32 UR6, UR6, 0xe ;  /* 0x0000000e0606789a */ /* 0x000fe40008000000 */
[----:B------:R-:W-:Y:S01]  /*3380*/  USGXT.U32 UR16, UR16, 0xe ;  /* 0x0000000e1010789a */ /* 0x000fe20008000000 */
[----:B------:R-:W-:Y:S01]  /*3390*/  UMOV UR19, 0x80000020 ;  /* 0x8000002000137882 */ /* 0x000fe20000000000 */
[----:B------:R-:W-:Y:S02]  /*33a0*/  UMOV UR17, 0x80000020 ;  /* 0x8000002000117882 */ /* 0x000fe40000000000 */
[----:B------:R-:W-:Y:S01]  /*33b0*/  UIADD3 UR20, UP0, UR16, 0x2, URZ ;  /* 0x0000000210147890 */ /* 0x000fe2000ff1e03f */
[----:B------:R-:W-:Y:S01]  /*33c0*/  UMOV UR18, UR6 ;  /* 0x0000000600127c82 */ /* 0x000fe20008000000 */
[----:B------:R-:W-:Y:S01]  /*33d0*/  UMOV UR8, URZ ;  /* 0x0000003f00087c82 */ /* 0x000fe20008000000 */
[----:B------:R-:W-:Y:S01]  /*33e0*/  UMOV UR22, 0xfffffffe ;  /* 0xfffffffe00167882 */ /* 0x000fe20000000000 */
[----:B------:R-:W-:Y:S01]  /*33f0*/  UMOV UR23, 0x7fffffdf ;  /* 0x7fffffdf00177882 */ /* 0x000fe20000000000 */
[----:B------:R-:W-:Y:S01]  /*3400*/  UMOV UR7, URZ ;  /* 0x0000003f00077c82 */ /* 0x000fe20008000000 */
[----:B------:R-:W-:-:S02]  /*3410*/  UIADD3.X UR21, UR8, -0x7fffffe0, URZ, UP0, !UPT ;  /* 0x8000002008157890 */ /* 0x000fc400087fe43f */
[----:B------:R-:W-:Y:S01]  /*3420*/  UIADD3.64 UR22, UR6, -UR22, URZ ;  /* 0x8000001606167297 */ /* 0x000fe2000fffe03f */
[----:B--2---:R-:W-:-:S06]  /*3430*/  WARPGROUP.ARRIVE ;  /* 0x00000000000079c5 */ /* 0x004fcc0000000000 */
[----:B------:R-:W-:Y:S03]  /*3440*/  HGMMA.64x256x16.F32.BF16 R124, gdesc[UR16], R124, gsb0 ;  /* 0x03e00000107c79f0 */ /* 0x000fe6000800187c */
[----:B------:R-:W-:Y:S02]  /*3450*/  WARPGROUP.DEPBAR.LE gsb0, 0x0 ;  /* 0x00008000000079c5 */ /* 0x000fe40000010000 */
[----:B------:R-:W-:-:S15]  /*3460*/  WARPGROUP.ARRIVE ;  /* 0x00000000000079c5 */ /* 0x000fde0000000000 */
[----:B------:R-:W-:-:S08]  /*3470*/  NOP ;  /* 0x0000000000007918 */ /* 0x000fd00000000000 */
[----:B------:R-:W-:Y:S03]  /*3480*/  HGMMA.64x256x16.F32.BF16 R124, gdesc[UR20], R124, gsb0 ;  /* 0x03e00000147c79f0 */ /* 0x000fe6000800187c */
[----:B------:R-:W-:Y:S02]  /*3490*/  WARPGROUP.DEPBAR.LE gsb0, 0x0 ;  /* 0x00008000000079c5 */ /* 0x000fe40000010000 */
[----:B------:R-:W-:Y:S04]  /*34a0*/  STL.64 [R1], R124 ;  /* 0x0000007c01007387 */ /* 0x000fe80000100a00 */
        /* <DEDUP_REMOVED lines=63> */
[----:B--2---:R-:W2:Y:S04]  /*38a0*/  LDL.LU.64 R150, [R1+0x268] ;  /* 0x0002680001967983 */ /* 0x004ea80000300a00 */
        /* <DEDUP_REMOVED lines=13> */
[----:B------:R-:W-:-:S02]  /*3980*/  UIADD3.64 UR16, UR20, 0xfe, URZ ;  /* 0x000000fe14107897 */ /* 0x000fc4000fffe03f */
[----:B------:R-:W-:Y:S02]  /*3990*/  UIADD3.64 UR20, UR20, 0x100, URZ ;  /* 0x0000010014147897 */ /* 0x000fe4000fffe03f */
[----:B------:R-:W-:Y:S02]  /*39a0*/  UIADD3 UR10, UR10, 0x20, URZ ;  /* 0x000000200a0a7890 */ /* 0x000fe4000fffe03f */
[----:B------:R-:W-:-:S04]  /*39b0*/  UIADD3 UR5, UR5, 0x1, URZ ;  /* 0x0000000105057890 */ /* 0x000fc8000fffe03f */
[----:B-1----:R-:W-:Y:S01]  /*39c0*/  ISETP.LE.AND P0, PT, R0, UR10, PT ;  /* 0x0000000a00007c0c */ /* 0x002fe2000bf03270 */
[----:B------:R-:W-:-:S04]  /*39d0*/  UISETP.NE.U32.AND UP0, UPT, UR5, 0x3, UPT ;  /* 0x000000030500788c */ /* 0x000fc8000bf05070 */
[----:B------:R-:W-:Y:S02]  /*39e0*/  USEL UR6, URZ, 0x1, UP0 ;  /* 0x000000013f067887 */ /* 0x000fe40008000000 */
[----:B------:R-:W-:Y:S02]  /*39f0*/  USEL UR5, UR5, URZ, UP0 ;  /* 0x0000003f05057287 */ /* 0x000fe40008000000 */
[----:B------:R-:W-:Y:S01]  /*3a00*/  ULOP3.LUT UR4, UR4, UR6, URZ, 0x3c, !UPT ;  /* 0x0000000604047292 */ /* 0x000fe2000f8e3c3f */
[----:B--2---:R-:W-:-:S06]  /*3a10*/  WARPGROUP.ARRIVE ;  /* 0x00000000000079c5 */ /* 0x004fcc0000000000 */
[----:B------:R-:W-:Y:S03]  /*3a20*/  HGMMA.64x256x16.F32.BF16 R24, gdesc[UR16], R24, gsb0 ;  /* 0x03e00000101879f0 */ /* 0x000fe60008001818 */
[----:B------:R-:W-:Y:S02]  /*3a30*/  WARPGROUP.DEPBAR.LE gsb0, 0x0 ;  /* 0x00008000000079c5 */ /* 0x000fe40000010000 */
[----:B------:R-:W-:-:S15]  /*3a40*/  WARPGROUP.ARRIVE ;  /* 0x00000000000079c5 */ /* 0x000fde0000000000 */
[----:B------:R-:W-:-:S08]  /*3a50*/  NOP ;  /* 0x0000000000007918 */ /* 0x000fd00000000000 */
[----:B------:R-:W-:Y:S03]  /*3a60*/  HGMMA.64x256x16.F32.BF16 R24, gdesc[UR20], R24, gsb0 ;  /* 0x03e00000141879f0 */ /* 0x000fe60008001818 */
[----:B------:R-:W-:Y:S02]  /*3a70*/  WARPGROUP.DEPBAR.LE gsb0, 0x0 ;  /* 0x00008000000079c5 */ /* 0x000fe40000010000 */
[----:B---3--:R-:W-:Y:S05]  /*3a80*/  @!P0 BRA `(.L_x_49) ;  /* 0xfffffff000708947 */ /* 0x008fea000383ffff */
.L_x_47:
[----:B------:R5:W-:Y:S04]  /*3a90*/  STL [R1+0x20c], R148 ;  /* 0x00020c9401007387 */ /* 0x000be80000100800 */
[----:B------:R-:W2:Y:S01]  /*3aa0*/  LDL.LU R8, [R1] ;  /* 0x0000000001087983 */ /* 0x000ea20000300800 */
[----:B---3--:R-:W-:Y:S06]  /*3ab0*/  BAR.SYNC.DEFER_BLOCKING 0x0 ;  /* 0x0000000000007b1d */ /* 0x008fec0000010000 */
[----:B-----5:R-:W2:Y:S04]  /*3ac0*/  LDL.LU R148, [R1+0x4] ;  /* 0x0000040001947983 */ /* 0x020ea80000300800 */
[----:B------:R3:W-:Y:S04]  /*3ad0*/  STL [R1+0x208], R149 ;  /* 0x0002089501007387 */ /* 0x0007e80000100800 */
[----:B---3--:R-:W3:Y:S01]  /*3ae0*/  LDL.LU R149, [R1+0xc] ;  /* 0x00000c0001957983 */ /* 0x008ee20000300800 */
[----:B------:R-:W5:Y:S03]  /*3af0*/  @!P2 SYNCS.CCTL.IV [UR24+0x12000] ;  /* 0x01200000ff00a9b1 */ /* 0x000f660008000018 */
[----:B------:R-:W3:Y:S04]  /*3b00*/  LDL.LU R9, [R1+0x8] ;  /* 0x0000080001097983 */ /* 0x000ee80000300800 */
[----:B------:R1:W-:Y:S01]  /*3b10*/  STL [R1+0x204], R150 ;  /* 0x0002049601007387 */ /* 0x0003e20000100800 */
[----:B-----5:R-:W-:Y:S06]  /*3b20*/  BAR.SYNC.DEFER_BLOCKING 0x0 ;  /* 0x0000000000007b1d */ /* 0x020fec0000010000 */
[----:B-1----:R-:W5:Y:S04]  /*3b30*/  LDL.LU R150, [R1+0x14] ;  /* 0x0000140001967983 */ /* 0x002f680000300800 */
[----:B------:R-:W5:Y:S04]  /*3b40*/  LDL.LU R10, [R1+0x10] ;  /* 0x00001000010a7983 */ /* 0x000f680000300800 */
[----:B------:R1:W-:Y:S01]  /*3b50*/  STL [R1+0x200], R151 ;  /* 0x0002009701007387 */ /* 0x0003e20000100800 */
[----:B------:R-:W4:Y:S02]  /*3b60*/  @!P2 SYNCS.CCTL.IV [UR24+0x12008] ;  /* 0x01200800ff00a9b1 */ /* 0x000f240008000018 */
[----:B----4-:R-:W-:Y:S06]  /*3b70*/  BAR.SYNC.DEFER_BLOCKING 0x0 ;  /* 0x0000000000007b1d */ /* 0x010fec0000010000 */
[----:B-1----:R-:W4:Y:S04]  /*3b80*/  LDL.LU R151, [R1+0x1c] ;  /* 0x00001c0001977983 */ /* 0x002f280000300800 */
[----:B------:R-:W4:Y:S04]  /*3b90*/  LDL.LU R11, [R1+0x18] ;  /* 0x00001800010b7983 */ /* 0x000f280000300800 */
[----:B------:R-:W4:Y:S04]  /*3ba0*/  LDL.LU R3, [R1+0x24] ;  /* 0x0000240001037983 */ /* 0x000f280000300800 */
[----:B------:R-:W4:Y:S04]  /*3bb0*/  LDL.LU R4, [R1+0x20] ;  /* 0x0000200001047983 */ /* 0x000f280000300800 */
[----:B------:R-:W4:Y:S01]  /*3bc0*/  LDL.LU R2, [R1+0x2c] ;  /* 0x00002c0001027983 */ /* 0x000f220000300800 */
[----:B------:R-:W-:Y:S01]  /*3bd0*/  F2FP.BF16.F32.PACK_AB R24, R25, R24 ;  /* 0x000000181918723e */ /* 0x000fe200000010ff */
[----:B------:R-:W1:Y:S02]  /*3be0*/  @!P2 SYNCS.CCTL.IV [UR24+0x12010] ;  /* 0x01201000ff00a9b1 */ /* 0x000e640008000018 */
[----:B------:R-:W4:Y:S04]  /*3bf0*/  LDL.LU R5, [R1+0x28] ;  /* 0x0000280001057983 */ /* 0x000f280000300800 */
        /* <DEDUP_REMOVED lines=111> */
[----:B------:R-:W4:Y:S01]  /*42f0*/  LDL.LU R193, [R1+0x1e8] ;  /* 0x0001e80001c17983 */ /* 0x000f220000300800 */
[----:B--2---:R-:W-:-:S03]  /*4300*/  F2FP.BF16.F32.PACK_AB R8, R148, R8 ;  /* 0x000000089408723e */ /* 0x004fc600000010ff */
[----:B------:R-:W2:Y:S01]  /*4310*/  LDL.LU R198, [R1+0x1f4] ;  /* 0x0001f40001c67983 */ /* 0x000ea20000300800 */
[----:B---3--:R-:W-:-:S03]  /*4320*/  F2FP.BF16.F32.PACK_AB R9, R149, R9 ;  /* 0x000000099509723e */ /* 0x008fc600000010ff */
[----:B------:R-:W2:Y:S01]  /*4330*/  LDL.LU R194, [R1+0x1f0] ;  /* 0x0001f00001c27983 */ /* 0x000ea20000300800 */
[----:B-----5:R-:W-:-:S03]  /*4340*/  F2FP.BF16.F32.PACK_AB R10, R150, R10 ;  /* 0x0000000a960a723e */ /* 0x020fc600000010ff */
[----:B------:R-:W3:Y:S01]  /*4350*/  LDL.LU R196, [R1+0x1fc] ;  /* 0x0001fc0001c47983 */ /* 0x000ee20000300800 */
[----:B----4-:R-:W-:-:S03]  /*4360*/  F2FP.BF16.F32.PACK_AB R11, R151, R11 ;  /* 0x0000000b970b723e */ /* 0x010fc600000010ff */
[----:B------:R-:W3:Y:S04]  /*4370*/  LDL.LU R195, [R1+0x1f8] ;  /* 0x0001f80001c37983 */ /* 0x000ee80000300800 */
[----:B------:R-:W4:Y:S04]  /*4380*/  LDL.LU R148, [R1+0x20c] ;  /* 0x00020c0001947983 */ /* 0x000f280000300800 */
[----:B------:R-:W4:Y:S04]  /*4390*/  LDL.LU R149, [R1+0x208] ;  /* 0x0002080001957983 */ /* 0x000f280000300800 */
[----:B------:R-:W5:Y:S04]  /*43a0*/  LDL.LU R150, [R1+0x204] ;  /* 0x0002040001967983 */ /* 0x000f680000300800 */
[----:B------:R-:W5:Y:S01]  /*43b0*/  LDL.LU R151, [R1+0x200] ;  /* 0x0002000001977983 */ /* 0x000f620000300800 */
[----:B------:R-:W-:Y:S01]  /*43c0*/  F2FP.BF16.F32.PACK_AB R4, R3, R4 ;  /* 0x000000040304723e */ /* 0x000fe200000010ff */
[----:B------:R-:W-:Y:S01]  /*43d0*/  UMOV UR10, UR11 ;  /* 0x0000000b000a7c82 */ /* 0x000fe20008000000 */
[----:B------:R-:W-:Y:S01]  /*43e0*/  F2FP.BF16.F32.PACK_AB R5, R2, R5 ;  /* 0x000000050205723e */ /* 0x000fe200000010ff */
[----:B------:R-:W1:Y:S01]  /*43f0*/  S2R R3, SR_TID.X ;  /* 0x0000000000037919 */ /* 0x000e620000002100 */
[----:B------:R-:W-:-:S02]  /*4400*/  F2FP.BF16.F32.PACK_AB R25, R27, R26 ;  /* 0x0000001a1b19723e */ /* 0x000fc400000010ff */
[----:B------:R-:W-:Y:S02]  /*4410*/  ELECT P0, URZ, PT ;  /* 0x00000000003f782f */ /* 0x000fe40003800000 */
[----:B------:R-:W-:Y:S02]  /*4420*/  F2FP.BF16.F32.PACK_AB R26, R29, R28 ;  /* 0x0000001c1d1a723e */ /* 0x000fe400000010ff */
[----:B------:R-:W-:Y:S02]  /*4430*/  F2FP.BF16.F32.PACK_AB R20, R242, R20 ;  /* 0x00000014f214723e */ /* 0x000fe400000010ff */
[----:B------:R-:W-:Y:S02]  /*4440*/  F2FP.BF16.F32.PACK_AB R21, R241, R21 ;  /* 0x00000015f115723e */ /* 0x000fe400000010ff */
[----:B------:R-:W-:Y:S02]  /*4450*/  F2FP.BF16.F32.PACK_AB R22, R240, R22 ;  /* 0x00000016f016723e */ /* 0x000fe400000010ff */
[----:B------:R-:W-:-:S02]  /*4460*/  F2FP.BF16.F32.PACK_AB R23, R239, R23 ;  /* 0x00000017ef17723e */ /* 0x000fc400000010ff */
[----:B------:R-:W-:Y:S02]  /*4470*/  F2FP.BF16.F32.PACK_AB R56, R57, R56 ;  /* 0x000000383938723e */ /* 0x000fe400000010ff */
        /* <DEDUP_REMOVED lines=8> */
[----:B------:R-:W-:Y:S01]  /*4500*/  F2FP.BF16.F32.PACK_AB R91, R95, R94 ;  /* 0x0000005e5f5b723e */ /* 0x000fe200000010ff */
[----:B-1----:R-:W-:Y:S01]  /*4510*/  IMAD.SHL.U32 R2, R3, 0x40, RZ ;  /* 0x0000004003027824 */ /* 0x002fe200078e00ff */
        /* <DEDUP_REMOVED lines=97> */
[----:B------:R-:W-:Y:S01]  /*4b30*/  F2FP.BF16.F32.PACK_AB R190, R190, R0 ;  /* 0x00000000bebe723e */ /* 0x000fe200000010ff */
[----:B------:R-:W-:-:S05]  /*4b40*/  IMAD.SHL.U32 R0, R3, 0x80, RZ ;  /* 0x0000008003007824 */ /* 0x000fca00078e00ff */
[----:B------:R-:W-:Y:S02]  /*4b50*/  LOP3.LUT R0, R0, 0x780, RZ, 0xc0, !PT ;  /* 0x0000078000007812 */ /* 0x000fe400078ec0ff */
[----:B------:R-:W-:Y:S02]  /*4b60*/  F2FP.BF16.F32.PACK_AB R191, R200, R191 ;  /* 0x000000bfc8bf723e */ /* 0x000fe400000010ff */
[----:B------:R-:W-:Y:S01]  /*4b70*/  F2FP.BF16.F32.PACK_AB R192, R197, R192 ;  /* 0x000000c0c5c0723e */ /* 0x000fe200000010ff */
[----:B------:R-:W-:-:S05]  /*4b80*/  IMAD.SHL.U32 R197, R3, 0x10, RZ ;  /* 0x0000001003c57824 */ /* 0x000fca00078e00ff */
[----:B------:R-:W-:Y:S02]  /*4b90*/  LOP3.LUT R0, R0, 0x70, R197, 0xf8, !PT ;  /* 0x0000007000007812 */ /* 0x000fe400078ef8c5 */
[----:B------:R-:W-:Y:S02]  /*4ba0*/  F2FP.BF16.F32.PACK_AB R193, R199, R193 ;  /* 0x000000c1c7c1723e */ /* 0x000fe400000010ff */
[--C-:B------:R-:W-:Y:S02]  /*4bb0*/  LOP3.LUT R29, R0, 0x10, R3.reuse, 0x78, !PT ;  /* 0x00000010001d7812 */ /* 0x100fe400078e7803 */
[----:B------:R-:W-:Y:S02]  /*4bc0*/  SHF.R.U32.HI R3, RZ, 0x5, R3 ;  /* 0x00000005ff037819 */ /* 0x000fe40000011603 */
[----:B------:R-:W-:Y:S02]  /*4bd0*/  LOP3.LUT R2, R29, 0x1800, R2, 0xf8, !PT ;  /* 0x000018001d027812 */ /* 0x000fe400078ef802 */
[----:B------:R-:W-:-:S02]  /*4be0*/  R2UR UR5, R3 ;  /* 0x00000000030572ca */ /* 0x000fc400000e0000 */
[C---:B------:R-:W-:Y:S01]  /*4bf0*/  LOP3.LUT R3, R2.reuse, 0x20, RZ, 0x3c, !PT ;  /* 0x0000002002037812 */ /* 0x040fe200078e3cff */
[----:B------:R-:W-:Y:S01]  /*4c00*/  VIADD R0, R2, UR24 ;  /* 0x0000001802007c36 */ /* 0x000fe20008000000 */
[----:B--2---:R-:W-:-:S03]  /*4c10*/  F2FP.BF16.F32.PACK_AB R194, R198, R194 ;  /* 0x000000c2c6c2723e */ /* 0x004fc600000010ff */
[----:B------:R-:W-:Y:S01]  /*4c20*/  VIADD R3, R3, UR24 ;  /* 0x0000001803037c36 */ /* 0x000fe20008000000 */
[----:B------:R1:W-:Y:S01]  /*4c30*/  STSM.16.M88.4 [R0], R8 ;  /* 0x0000000800007844 */ /* 0x0003e20000000200 */
[----:B---3--:R-:W-:-:S03]  /*4c40*/  F2FP.BF16.F32.PACK_AB R195, R196, R195 ;  /* 0x000000c3c4c3723e */ /* 0x008fc600000010ff */
[----:B------:R-:W-:Y:S01]  /*4c50*/  STSM.16.M88.4 [R0+0x4000], R20 ;  /* 0x0040001400007844 */ /* 0x000fe20000000200 */
[----:B------:R-:W-:-:S03]  /*4c60*/  ULOP3.LUT UR5, UR5, 0x3, URZ, 0xc0, !UPT ;  /* 0x0000000305057892 */ /* 0x000fc6000f8ec03f */
[----:B------:R-:W-:Y:S01]  /*4c70*/  STSM.16.M88.4 [R0+0x8000], R164 ;  /* 0x008000a400007844 */ /* 0x000fe20000000200 */
[----:B----4-:R-:W-:Y:S01]  /*4c80*/  F2FP.BF16.F32.PACK_AB R146, R149, R148 ;  /* 0x000000949592723e */ /* 0x010fe200000010ff */
[----:B------:R-:W-:Y:S02]  /*4c90*/  ULEA UR9, UR5, UR15, 0x6 ;  /* 0x0000000f05097291 */ /* 0x000fe4000f8e303f */
[----:B------:R-:W-:Y:S01]  /*4ca0*/  STSM.16.M88.4 [R0+0xc000], R180 ;  /* 0x00c000b400007844 */ /* 0x000fe20000000200 */
[----:B------:R-:W-:-:S03]  /*4cb0*/  ULEA UR8, UR5, UR24, 0xe ;  /* 0x0000001805087291 */ /* 0x000fc6000f8e703f */
[----:B------:R-:W-:Y:S01]  /*4cc0*/  STSM.16.M88.4 [R0+0x2000], R24 ;  /* 0x0020001800007844 */ /* 0x000fe20000000200 */
[C---:B-1----:R-:W-:Y:S02]  /*4cd0*/  LOP3.LUT R8, R2.reuse, 0x40, RZ, 0x3c, !PT ;  /* 0x0000004002087812 */ /* 0x042fe400078e3cff */
[----:B------:R-:W-:Y:S01]  /*4ce0*/  LOP3.LUT R2, R2, 0x60, RZ, 0x3c, !PT ;  /* 0x0000006002027812 */ /* 0x000fe200078e3cff */
[----:B------:R-:W-:Y:S01]  /*4cf0*/  STSM.16.M88.4 [R0+0x6000], R56 ;  /* 0x0060003800007844 */ /* 0x000fe20000000200 */
[----:B-----5:R-:W-:Y:S01]  /*4d00*/  F2FP.BF16.F32.PACK_AB R147, R151, R150 ;  /* 0x000000969793723e */ /* 0x020fe200000010ff */
[----:B------:R-:W-:Y:S02]  /*4d10*/  VIADD R8, R8, UR24 ;  /* 0x0000001808087c36 */ /* 0x000fe40008000000 */
[----:B------:R-:W-:Y:S01]  /*4d20*/  STSM.16.M88.4 [R0+0xa000], R88 ;  /* 0x00a0005800007844 */ /* 0x000fe20000000200 */
[----:B------:R-:W-:-:S03]  /*4d30*/  VIADD R2, R2, UR24 ;  /* 0x0000001802027c36 */ /* 0x000fc60008000000 */
[----:B------:R-:W-:Y:S04]  /*4d40*/  STSM.16.M88.4 [R0+0xe000], R120 ;  /* 0x00e0007800007844 */ /* 0x000fe80000000200 */
[----:B------:R-:W-:Y:S04]  /*4d50*/  STSM.16.M88.4 [R3], R4 ;  /* 0x0000000403007844 */ /* 0x000fe80000000200 */
[----:B------:R-:W-:Y:S04]  /*4d60*/  STSM.16.M88.4 [R3+0x4000], R152 ;  /* 0x0040009803007844 */ /* 0x000fe80000000200 */
[----:B------:R-:W-:Y:S04]  /*4d70*/  STSM.16.M88.4 [R3+0x8000], R168 ;  /* 0x008000a803007844 */ /* 0x000fe80000000200 */
[----:B------:R-:W-:Y:S04]  /*4d80*/  STSM.16.M88.4 [R3+0xc000], R184 ;  /* 0x00c000b803007844 */ /* 0x000fe80000000200 */
[----:B------:R-:W-:Y:S04]  /*4d90*/  STSM.16.M88.4 [R3+0x2000], R32 ;  /* 0x0020002003007844 */ /* 0x000fe80000000200 */
[----:B------:R-:W-:Y:S04]  /*4da0*/  STSM.16.M88.4 [R3+0x6000], R64 ;  /* 0x0060004003007844 */ /* 0x000fe80000000200 */
[----:B------:R-:W-:Y:S04]  /*4db0*/  STSM.16.M88.4 [R3+0xa000], R96 ;  /* 0x00a0006003007844 */ /* 0x000fe80000000200 */
        /* <DEDUP_REMOVED lines=16> */
[----:B------:R-:W-:Y:S01]  /*4ec0*/  STSM.16.M88.4 [R2+0xe000], R144 ;  /* 0x00e0009002007844 */ /* 0x000fe20000000200 */
[----:B------:R1:W-:Y:S06]  /*4ed0*/  MEMBAR.ALL.CTA ;  /* 0x0000000000007992 */ /* 0x0003ec0000008000 */
[----:B-1----:R-:W1:Y:S02]  /*4ee0*/  FENCE.VIEW.ASYNC.S ;  /* 0x00000000000073c6 */ /* 0x002e640000000000 */
[----:B-1----:R-:W-:Y:S06]  /*4ef0*/  BAR.SYNC.DEFER_BLOCKING 0x0 ;  /* 0x0000000000007b1d */ /* 0x002fec0000010000 */
[----:B------:R1:W-:Y:S01]  /*4f00*/  UTMASTG.2D [UR8], [UR30] ;  /* 0x000000081e0073b5 */ /* 0x0003e20008008000 */
[----:B------:R0:W-:Y:S01]  /*4f10*/  UTMACMDFLUSH ;  /* 0x00000000000079b7 */ /* 0x0001e20000000000 */
[----:B------:R-:W-:-:S04]  /*4f20*/  DEPBAR.LE SB0, 0x0 ;  /* 0x000080000000791a */ /* 0x000fc80000000000 */
[----:B------:R-:W-:Y:S06]  /*4f30*/  BAR.SYNC.DEFER_BLOCKING 0x0 ;  /* 0x0000000000007b1d */ /* 0x000fec0000010000 */
[----:B-1----:R-:W-:Y:S05]  /*4f40*/  EXIT ;  /* 0x000000000000794d */ /* 0x002fea0003800000 */
.L_x_48:
[----:B------:R-:W1:Y:S02]  /*4f50*/  SYNCS.PHASECHK.TRANS64.TRYWAIT P0, [UR18+0x12000], R0 ;  /* 0x01200000ff0075a7 */ /* 0x000e640008000152 */
[----:B-1----:R-:W-:Y:S05]  /*4f60*/  @!P0 BRA `(.L_x_48) ;  /* 0xfffffffc00f88947 */ /* 0x002fea000383ffff */
[----:B------:R-:W-:Y:S05]  /*4f70*/  BRA `(.L_x_50) ;  /* 0xffffffdc00b87947 */ /* 0x000fea000383ffff */
.L_x_51:
[----:B------:R-:W-:-:S00]  /*4f80*/  BRA `(.L_x_51) ;  /* 0xfffffffc00fc7947 */ /* 0x000fc0000383ffff */
[----:B------:R-:W-:-:S00]  /*4f90*/  NOP ;  /* 0x0000000000007918 */ /* 0x000fc00000000000 */
        /* <DEDUP_REMOVED lines=14> */
.L_x_52:


//--------------------- .nv.shared.gluon_wgmma    --------------------------
	.section	.nv.shared.gluon_wgmma,"aw",@nobits
	.sectionflags	@""
	.align	16
	.zero		1024


//--------------------- .nv.shared.reserved.0     --------------------------
	.section	.nv.shared.reserved.0,"aw",@nobits
	.weak		__nv_reservedSMEM_offset_0_alias
	.size		__nv_reservedSMEM_offset_0_alias, 0, 0
	.other		__nv_reservedSMEM_offset_0_alias,@"STO_CUDA_RESERVED_SHARED STV_DEFAULT"
__nv_reservedSMEM_offset_0_alias:
	.zero		0


//--------------------- .nv.constant0.gluon_wgmma --------------------------
	.section	.nv.constant0.gluon_wgmma,"a",@progbits
	.sectionflags	@""
	.align	4
.nv.constant0.gluon_wgmma:
	.zero		608


//--------------------- SYMBOLS --------------------------

	.type		.nv.reservedSmem.offset0,@object
	.size		.nv.reservedSmem.offset0,0x4
